//
// Generated by NVIDIA NVVM Compiler
//
// Compiler Build ID: CL-36424714
// Cuda compilation tools, release 13.0, V13.0.88
// Based on NVVM 20.0.0
//

.version 9.0
.target sm_100
.address_size 64

	// .globl	_Z11slaveKernelP8ParticleS0_P9ParticleVPdi

.visible .entry _Z11slaveKernelP8ParticleS0_P9ParticleVPdi(
	.param .u64 .ptr .align 1 _Z11slaveKernelP8ParticleS0_P9ParticleVPdi_param_0,
	.param .u64 .ptr .align 1 _Z11slaveKernelP8ParticleS0_P9ParticleVPdi_param_1,
	.param .u64 .ptr .align 1 _Z11slaveKernelP8ParticleS0_P9ParticleVPdi_param_2,
	.param .u64 .ptr .align 1 _Z11slaveKernelP8ParticleS0_P9ParticleVPdi_param_3,
	.param .u32 _Z11slaveKernelP8ParticleS0_P9ParticleVPdi_param_4
)
{
	.reg .pred 	%p<23>;
	.reg .b32 	%r<19>;
	.reg .b64 	%rd<25>;
	.reg .b64 	%fd<203>;

	ld.param.u64 	%rd7, [_Z11slaveKernelP8ParticleS0_P9ParticleVPdi_param_0];
	ld.param.u64 	%rd10, [_Z11slaveKernelP8ParticleS0_P9ParticleVPdi_param_1];
	ld.param.u32 	%r10, [_Z11slaveKernelP8ParticleS0_P9ParticleVPdi_param_4];
	cvta.to.global.u64 	%rd1, %rd10;
	mov.u32 	%r11, %ctaid.x;
	mov.u32 	%r12, %ntid.x;
	mov.u32 	%r13, %tid.x;
	mad.lo.s32 	%r1, %r11, %r12, %r13;
	setp.ge.s32 	%p1, %r1, %r10;
	@%p1 bra 	$L__BB0_24;
	cvta.to.global.u64 	%rd11, %rd7;
	mul.wide.s32 	%rd12, %r1, 32;
	add.s64 	%rd13, %rd11, %rd12;
	ld.global.f64 	%fd1, [%rd13];
	ld.global.f64 	%fd2, [%rd13+8];
	setp.lt.s32 	%p2, %r10, 1;
	mov.f64 	%fd172, 0d4059000000000000;
	mov.f64 	%fd170, 0d0000000000000000;
	mov.f64 	%fd171, %fd170;
	@%p2 bra 	$L__BB0_23;
	and.b32  	%r2, %r10, 3;
	setp.lt.u32 	%p3, %r10, 4;
	mov.b32 	%r18, 0;
	mov.f64 	%fd171, 0d0000000000000000;
	mov.f64 	%fd172, 0d4059000000000000;
	mov.f64 	%fd170, %fd171;
	@%p3 bra 	$L__BB0_13;
	and.b32  	%r18, %r10, 2147483644;
	neg.s32 	%r16, %r18;
	add.s64 	%rd24, %rd1, 64;
	mov.f64 	%fd171, 0d0000000000000000;
	mov.f64 	%fd172, 0d4059000000000000;
$L__BB0_4:
	.pragma "nounroll";
	ld.global.f64 	%fd88, [%rd24+-64];
	sub.f64 	%fd6, %fd1, %fd88;
	ld.global.f64 	%fd89, [%rd24+-56];
	sub.f64 	%fd7, %fd2, %fd89;
	mul.f64 	%fd90, %fd7, %fd7;
	fma.rn.f64 	%fd8, %fd6, %fd6, %fd90;
	setp.eq.f64 	%p4, %fd8, 0d0000000000000000;
	@%p4 bra 	$L__BB0_6;
	ld.global.f64 	%fd91, [%rd24+-40];
	setp.lt.f64 	%p5, %fd8, %fd172;
	selp.f64 	%fd172, %fd8, %fd172, %p5;
	sqrt.rn.f64 	%fd92, %fd8;
	mul.f64 	%fd93, %fd8, %fd92;
	mul.f64 	%fd94, %fd6, %fd91;
	div.rn.f64 	%fd95, %fd94, %fd93;
	sub.f64 	%fd170, %fd170, %fd95;
	mul.f64 	%fd96, %fd7, %fd91;
	div.rn.f64 	%fd97, %fd96, %fd93;
	sub.f64 	%fd171, %fd171, %fd97;
$L__BB0_6:
	ld.global.f64 	%fd98, [%rd24+-32];
	sub.f64 	%fd15, %fd1, %fd98;
	ld.global.f64 	%fd99, [%rd24+-24];
	sub.f64 	%fd16, %fd2, %fd99;
	mul.f64 	%fd100, %fd16, %fd16;
	fma.rn.f64 	%fd17, %fd15, %fd15, %fd100;
	setp.eq.f64 	%p6, %fd17, 0d0000000000000000;
	@%p6 bra 	$L__BB0_8;
	ld.global.f64 	%fd101, [%rd24+-8];
	setp.lt.f64 	%p7, %fd17, %fd172;
	selp.f64 	%fd172, %fd17, %fd172, %p7;
	sqrt.rn.f64 	%fd102, %fd17;
	mul.f64 	%fd103, %fd17, %fd102;
	mul.f64 	%fd104, %fd15, %fd101;
	div.rn.f64 	%fd105, %fd104, %fd103;
	sub.f64 	%fd170, %fd170, %fd105;
	mul.f64 	%fd106, %fd16, %fd101;
	div.rn.f64 	%fd107, %fd106, %fd103;
	sub.f64 	%fd171, %fd171, %fd107;
$L__BB0_8:
	ld.global.f64 	%fd108, [%rd24];
	sub.f64 	%fd24, %fd1, %fd108;
	ld.global.f64 	%fd109, [%rd24+8];
	sub.f64 	%fd25, %fd2, %fd109;
	mul.f64 	%fd110, %fd25, %fd25;
	fma.rn.f64 	%fd26, %fd24, %fd24, %fd110;
	setp.eq.f64 	%p8, %fd26, 0d0000000000000000;
	@%p8 bra 	$L__BB0_10;
	ld.global.f64 	%fd111, [%rd24+24];
	setp.lt.f64 	%p9, %fd26, %fd172;
	selp.f64 	%fd172, %fd26, %fd172, %p9;
	sqrt.rn.f64 	%fd112, %fd26;
	mul.f64 	%fd113, %fd26, %fd112;
	mul.f64 	%fd114, %fd24, %fd111;
	div.rn.f64 	%fd115, %fd114, %fd113;
	sub.f64 	%fd170, %fd170, %fd115;
	mul.f64 	%fd116, %fd25, %fd111;
	div.rn.f64 	%fd117, %fd116, %fd113;
	sub.f64 	%fd171, %fd171, %fd117;
$L__BB0_10:
	ld.global.f64 	%fd118, [%rd24+32];
	sub.f64 	%fd33, %fd1, %fd118;
	ld.global.f64 	%fd119, [%rd24+40];
	sub.f64 	%fd34, %fd2, %fd119;
	mul.f64 	%fd120, %fd34, %fd34;
	fma.rn.f64 	%fd35, %fd33, %fd33, %fd120;
	setp.eq.f64 	%p10, %fd35, 0d0000000000000000;
	@%p10 bra 	$L__BB0_12;
	ld.global.f64 	%fd121, [%rd24+56];
	setp.lt.f64 	%p11, %fd35, %fd172;
	selp.f64 	%fd172, %fd35, %fd172, %p11;
	sqrt.rn.f64 	%fd122, %fd35;
	mul.f64 	%fd123, %fd35, %fd122;
	mul.f64 	%fd124, %fd33, %fd121;
	div.rn.f64 	%fd125, %fd124, %fd123;
	sub.f64 	%fd170, %fd170, %fd125;
	mul.f64 	%fd126, %fd34, %fd121;
	div.rn.f64 	%fd127, %fd126, %fd123;
	sub.f64 	%fd171, %fd171, %fd127;
$L__BB0_12:
	add.s32 	%r16, %r16, 4;
	add.s64 	%rd24, %rd24, 128;
	setp.ne.s32 	%p12, %r16, 0;
	@%p12 bra 	$L__BB0_4;
$L__BB0_13:
	setp.eq.s32 	%p13, %r2, 0;
	@%p13 bra 	$L__BB0_23;
	setp.eq.s32 	%p14, %r2, 1;
	@%p14 bra 	$L__BB0_20;
	mul.wide.u32 	%rd14, %r18, 32;
	add.s64 	%rd5, %rd1, %rd14;
	ld.global.f64 	%fd129, [%rd5];
	sub.f64 	%fd48, %fd1, %fd129;
	ld.global.f64 	%fd130, [%rd5+8];
	sub.f64 	%fd49, %fd2, %fd130;
	mul.f64 	%fd131, %fd49, %fd49;
	fma.rn.f64 	%fd50, %fd48, %fd48, %fd131;
	setp.eq.f64 	%p15, %fd50, 0d0000000000000000;
	@%p15 bra 	$L__BB0_17;
	ld.global.f64 	%fd132, [%rd5+24];
	setp.lt.f64 	%p16, %fd50, %fd172;
	selp.f64 	%fd172, %fd50, %fd172, %p16;
	sqrt.rn.f64 	%fd133, %fd50;
	mul.f64 	%fd134, %fd50, %fd133;
	mul.f64 	%fd135, %fd48, %fd132;
	div.rn.f64 	%fd136, %fd135, %fd134;
	sub.f64 	%fd170, %fd170, %fd136;
	mul.f64 	%fd137, %fd49, %fd132;
	div.rn.f64 	%fd138, %fd137, %fd134;
	sub.f64 	%fd171, %fd171, %fd138;
$L__BB0_17:
	ld.global.f64 	%fd139, [%rd5+32];
	sub.f64 	%fd57, %fd1, %fd139;
	ld.global.f64 	%fd140, [%rd5+40];
	sub.f64 	%fd58, %fd2, %fd140;
	mul.f64 	%fd141, %fd58, %fd58;
	fma.rn.f64 	%fd59, %fd57, %fd57, %fd141;
	setp.eq.f64 	%p17, %fd59, 0d0000000000000000;
	@%p17 bra 	$L__BB0_19;
	ld.global.f64 	%fd142, [%rd5+56];
	setp.lt.f64 	%p18, %fd59, %fd172;
	selp.f64 	%fd172, %fd59, %fd172, %p18;
	sqrt.rn.f64 	%fd143, %fd59;
	mul.f64 	%fd144, %fd59, %fd143;
	mul.f64 	%fd145, %fd57, %fd142;
	div.rn.f64 	%fd146, %fd145, %fd144;
	sub.f64 	%fd170, %fd170, %fd146;
	mul.f64 	%fd147, %fd58, %fd142;
	div.rn.f64 	%fd148, %fd147, %fd144;
	sub.f64 	%fd171, %fd171, %fd148;
$L__BB0_19:
	add.s32 	%r18, %r18, 2;
$L__BB0_20:
	and.b32  	%r15, %r10, 1;
	setp.eq.b32 	%p19, %r15, 1;
	not.pred 	%p20, %p19;
	@%p20 bra 	$L__BB0_23;
	mul.wide.u32 	%rd15, %r18, 32;
	add.s64 	%rd6, %rd1, %rd15;
	ld.global.f64 	%fd149, [%rd6];
	sub.f64 	%fd72, %fd1, %fd149;
	ld.global.f64 	%fd150, [%rd6+8];
	sub.f64 	%fd73, %fd2, %fd150;
	mul.f64 	%fd151, %fd73, %fd73;
	fma.rn.f64 	%fd74, %fd72, %fd72, %fd151;
	setp.eq.f64 	%p21, %fd74, 0d0000000000000000;
	@%p21 bra 	$L__BB0_23;
	ld.global.f64 	%fd152, [%rd6+24];
	setp.lt.f64 	%p22, %fd74, %fd172;
	selp.f64 	%fd172, %fd74, %fd172, %p22;
	sqrt.rn.f64 	%fd153, %fd74;
	mul.f64 	%fd154, %fd74, %fd153;
	mul.f64 	%fd155, %fd72, %fd152;
	div.rn.f64 	%fd156, %fd155, %fd154;
	sub.f64 	%fd170, %fd170, %fd156;
	mul.f64 	%fd157, %fd73, %fd152;
	div.rn.f64 	%fd158, %fd157, %fd154;
	sub.f64 	%fd171, %fd171, %fd158;
$L__BB0_23:
	ld.param.u64 	%rd23, [_Z11slaveKernelP8ParticleS0_P9ParticleVPdi_param_3];
	ld.param.u64 	%rd22, [_Z11slaveKernelP8ParticleS0_P9ParticleVPdi_param_2];
	cvta.to.global.u64 	%rd16, %rd22;
	mul.wide.s32 	%rd17, %r1, 48;
	add.s64 	%rd18, %rd16, %rd17;
	ld.global.f64 	%fd159, [%rd18+24];
	add.f64 	%fd160, %fd170, %fd159;
	st.global.f64 	[%rd18+24], %fd160;
	ld.global.f64 	%fd161, [%rd18+32];
	add.f64 	%fd162, %fd171, %fd161;
	st.global.f64 	[%rd18+32], %fd162;
	mul.f64 	%fd163, %fd171, %fd171;
	fma.rn.f64 	%fd164, %fd170, %fd170, %fd163;
	sqrt.rn.f64 	%fd165, %fd164;
	div.rn.f64 	%fd166, %fd165, %fd172;
	cvta.to.global.u64 	%rd19, %rd23;
	mul.wide.s32 	%rd20, %r1, 8;
	add.s64 	%rd21, %rd19, %rd20;
	st.global.f64 	[%rd21], %fd166;
$L__BB0_24:
	ret;

}


// ===== COMPILED SASS (sm_100) =====

	.target	sm_100

	.elftype	@"ET_EXEC"


//--------------------- .note.nv.tkinfo           --------------------------
	.section	.note.nv.tkinfo,"",@"SHT_NOTE"
	.sectionflags	@"SHF_NOTE_NV_TKINFO"
	.tkinfo
        /*0018*/ 	.word	0x00000002
        /*0030*/ 	.string	""
        /*0030*/ 	.string	"ptxas"
        /*0030*/ 	.string	"Cuda compilation tools, release 13.0, V13.0.88"
        /*0030*/ 	.string	"Build cuda_13.0.r13.0/compiler.36424714_0"
        /*0030*/ 	.string	"-arch sm_100 -m 64 "



//--------------------- .note.nv.cuinfo           --------------------------
	.section	.note.nv.cuinfo,"",@"SHT_NOTE"
	.sectionflags	@"SHF_NOTE_NV_CUINFO"
        /*0018*/ 	.short	0x0002
        /*001a*/ 	.short	0x0064
        /*001c*/ 	.short	0x0082
	.zero		2


//--------------------- .nv.info                  --------------------------
	.section	.nv.info,"",@"SHT_CUDA_INFO"
	.align	4


	//----- nvinfo : EIATTR_REGCOUNT
	.align		4
        /*0000*/ 	.byte	0x04, 0x2f
        /*0002*/ 	.short	(.L_1 - .L_0)
	.align		4
.L_0:
        /*0004*/ 	.word	index@(_Z11slaveKernelP8ParticleS0_P9ParticleVPdi)
        /*0008*/ 	.word	0x0000002a


	//----- nvinfo : EIATTR_FRAME_SIZE
	.align		4
.L_1:
        /*000c*/ 	.byte	0x04, 0x11
        /*000e*/ 	.short	(.L_3 - .L_2)
	.align		4
.L_2:
        /*0010*/ 	.word	index@($__internal_1_$__cuda_sm20_dsqrt_rn_f64_mediumpath_v1)
        /*0014*/ 	.word	0x00000000


	//----- nvinfo : EIATTR_FRAME_SIZE
	.align		4
.L_3:
        /*0018*/ 	.byte	0x04, 0x11
        /*001a*/ 	.short	(.L_5 - .L_4)
	.align		4
.L_4:
        /*001c*/ 	.word	index@($__internal_0_$__cuda_sm20_div_rn_f64_full)
        /*0020*/ 	.word	0x00000000


	//----- nvinfo : EIATTR_FRAME_SIZE
	.align		4
.L_5:
        /*0024*/ 	.byte	0x04, 0x11
        /*0026*/ 	.short	(.L_7 - .L_6)
	.align		4
.L_6:
        /*0028*/ 	.word	index@(_Z11slaveKernelP8ParticleS0_P9ParticleVPdi)
        /*002c*/ 	.word	0x00000000


	//----- nvinfo : EIATTR_MIN_STACK_SIZE
	.align		4
.L_7:
        /*0030*/ 	.byte	0x04, 0x12
        /*0032*/ 	.short	(.L_9 - .L_8)
	.align		4
.L_8:
        /*0034*/ 	.word	index@(_Z11slaveKernelP8ParticleS0_P9ParticleVPdi)
        /*0038*/ 	.word	0x00000000
.L_9:


//--------------------- .nv.compat                --------------------------
	.section	.nv.compat,"",@"SHT_CUDA_COMPAT_INFO"
	.align	4
        /*0000*/ 	.byte	0x02, 0x09, 0x00, 0x00, 0x02, 0x02, 0x01, 0x00, 0x02, 0x05, 0x05, 0x00, 0x03, 0x07, 0x01, 0x01
        /*0010*/ 	.byte	0x02, 0x03, 0x00, 0x00, 0x02, 0x06, 0x01, 0x00, 0x04, 0x0b, 0x08, 0x00, 0x01, 0x00, 0x00, 0x00
        /*0020*/ 	.byte	0x00, 0x00, 0x00, 0x00


//--------------------- .nv.info._Z11slaveKernelP8ParticleS0_P9ParticleVPdi --------------------------
	.section	.nv.info._Z11slaveKernelP8ParticleS0_P9ParticleVPdi,"",@"SHT_CUDA_INFO"
	.sectionflags	@""
	.align	4


	//----- nvinfo : EIATTR_CUDA_API_VERSION
	.align		4
        /*0000*/ 	.byte	0x04, 0x37
        /*0002*/ 	.short	(.L_11 - .L_10)
.L_10:
        /*0004*/ 	.word	0x00000082


	//----- nvinfo : EIATTR_KPARAM_INFO
	.align		4
.L_11:
        /*0008*/ 	.byte	0x04, 0x17
        /*000a*/ 	.short	(.L_13 - .L_12)
.L_12:
        /*000c*/ 	.word	0x00000000
        /*0010*/ 	.short	0x0004
        /*0012*/ 	.short	0x0020
        /*0014*/ 	.byte	0x00, 0xf0, 0x11, 0x00


	//----- nvinfo : EIATTR_KPARAM_INFO
	.align		4
.L_13:
        /*0018*/ 	.byte	0x04, 0x17
        /*001a*/ 	.short	(.L_15 - .L_14)
.L_14:
        /*001c*/ 	.word	0x00000000
        /*0020*/ 	.short	0x0003
        /*0022*/ 	.short	0x0018
        /*0024*/ 	.byte	0x00, 0xf5, 0x21, 0x00


	//----- nvinfo : EIATTR_KPARAM_INFO
	.align		4
.L_15:
        /*0028*/ 	.byte	0x04, 0x17
        /*002a*/ 	.short	(.L_17 - .L_16)
.L_16:
        /*002c*/ 	.word	0x00000000
        /*0030*/ 	.short	0x0002
        /*0032*/ 	.short	0x0010
        /*0034*/ 	.byte	0x00, 0xf5, 0x21, 0x00


	//----- nvinfo : EIATTR_KPARAM_INFO
	.align		4
.L_17:
        /*0038*/ 	.byte	0x04, 0x17
        /*003a*/ 	.short	(.L_19 - .L_18)
.L_18:
        /*003c*/ 	.word	0x00000000
        /*0040*/ 	.short	0x0001
        /*0042*/ 	.short	0x0008
        /*0044*/ 	.byte	0x00, 0xf5, 0x21, 0x00


	//----- nvinfo : EIATTR_KPARAM_INFO
	.align		4
.L_19:
        /*0048*/ 	.byte	0x04, 0x17
        /*004a*/ 	.short	(.L_21 - .L_20)
.L_20:
        /*004c*/ 	.word	0x00000000
        /*0050*/ 	.short	0x0000
        /*0052*/ 	.short	0x0000
        /*0054*/ 	.byte	0x00, 0xf5, 0x21, 0x00


	//----- nvinfo : EIATTR_SPARSE_MMA_MASK
	.align		4
.L_21:
        /*0058*/ 	.byte	0x03, 0x50
        /*005a*/ 	.short	0x0000


	//----- nvinfo : EIATTR_MAXREG_COUNT
	.align		4
        /*005c*/ 	.byte	0x03, 0x1b
        /*005e*/ 	.short	0x00ff


	//----- nvinfo : EIATTR_MERCURY_ISA_VERSION
	.align		4
        /*0060*/ 	.byte	0x03, 0x5f
        /*0062*/ 	.short	0x0101


	//----- nvinfo : EIATTR_VRC_CTA_INIT_COUNT
	.align		4
        /*0064*/ 	.byte	0x02, 0x4a
	.zero		1
	.zero		1


	//----- nvinfo : EIATTR_EXIT_INSTR_OFFSETS
	.align		4
        /*0068*/ 	.byte	0x04, 0x1c
        /*006a*/ 	.short	(.L_23 - .L_22)


	//   ....[0]....
.L_22:
        /*006c*/ 	.word	0x00000070


	//   ....[1]....
        /*0070*/ 	.word	0x000030a0


	//----- nvinfo : EIATTR_CRS_STACK_SIZE
	.align		4
.L_23:
        /*0074*/ 	.byte	0x04, 0x1e
        /*0076*/ 	.short	(.L_25 - .L_24)
.L_24:
        /*0078*/ 	.word	0x00000000


	//----- nvinfo : EIATTR_CBANK_PARAM_SIZE
	.align		4
.L_25:
        /*007c*/ 	.byte	0x03, 0x19
        /*007e*/ 	.short	0x0024


	//----- nvinfo : EIATTR_PARAM_CBANK
	.align		4
        /*0080*/ 	.byte	0x04, 0x0a
        /*0082*/ 	.short	(.L_27 - .L_26)
	.align		4
.L_26:
        /*0084*/ 	.word	index@(.nv.constant0._Z11slaveKernelP8ParticleS0_P9ParticleVPdi)
        /*0088*/ 	.short	0x0380
        /*008a*/ 	.short	0x0024


	//----- nvinfo : EIATTR_SW_WAR
	.align		4
.L_27:
        /*008c*/ 	.byte	0x04, 0x36
        /*008e*/ 	.short	(.L_29 - .L_28)
.L_28:
        /*0090*/ 	.word	0x00000008
.L_29:


//--------------------- .nv.callgraph             --------------------------
	.section	.nv.callgraph,"",@"SHT_CUDA_CALLGRAPH"
	.align	4
	.sectionentsize	8
	.align		4
        /*0000*/ 	.word	0x00000000
	.align		4
        /*0004*/ 	.word	0xffffffff
	.align		4
        /*0008*/ 	.word	0x00000000
	.align		4
        /*000c*/ 	.word	0xfffffffe
	.align		4
        /*0010*/ 	.word	0x00000000
	.align		4
        /*0014*/ 	.word	0xfffffffd
	.align		4
        /*0018*/ 	.word	0x00000000
	.align		4
        /*001c*/ 	.word	0xfffffffc


//--------------------- .text._Z11slaveKernelP8ParticleS0_P9ParticleVPdi --------------------------
	.section	.text._Z11slaveKernelP8ParticleS0_P9ParticleVPdi,"ax",@progbits
	.align	128
        .global         _Z11slaveKernelP8ParticleS0_P9ParticleVPdi
        .type           _Z11slaveKernelP8ParticleS0_P9ParticleVPdi,@function
        .size           _Z11slaveKernelP8ParticleS0_P9ParticleVPdi,(.L_x_74 - _Z11slaveKernelP8ParticleS0_P9ParticleVPdi)
        .other          _Z11slaveKernelP8ParticleS0_P9ParticleVPdi,@"STO_CUDA_ENTRY STV_DEFAULT"
_Z11slaveKernelP8ParticleS0_P9ParticleVPdi:
.text._Z11slaveKernelP8ParticleS0_P9ParticleVPdi:
[----:B------:R-:W-:Y:S01]  /*0000*/  LDC R1, c[0x0][0x37c] ;  /* 0x0000df00ff017b82 */ /* 0x000fe20000000800 */
[----:B------:R-:W0:Y:S07]  /*0010*/  S2R R3, SR_TID.X ;  /* 0x0000000000037919 */ /* 0x000e2e0000002100 */
[----:B------:R-:W0:Y:S01]  /*0020*/  S2UR UR5, SR_CTAID.X ;  /* 0x00000000000579c3 */ /* 0x000e220000002500 */
[----:B------:R-:W1:Y:S07]  /*0030*/  LDCU UR4, c[0x0][0x3a0] ;  /* 0x00007400ff0477ac */ /* 0x000e6e0008000800 */
[----:B------:R-:W0:Y:S02]  /*0040*/  LDC R2, c[0x0][0x360] ;  /* 0x0000d800ff027b82 */ /* 0x000e240000000800 */
[----:B0-----:R-:W-:-:S05]  /*0050*/  IMAD R2, R2, UR5, R3 ;  /* 0x0000000502027c24 */ /* 0x001fca000f8e0203 */
[----:B-1----:R-:W-:-:S13]  /*0060*/  ISETP.GE.AND P0, PT, R2, UR4, PT ;  /* 0x0000000402007c0c */ /* 0x002fda000bf06270 */
[----:B------:R-:W-:Y:S05]  /*0070*/  @P0 EXIT ;  /* 0x000000000000094d */ /* 0x000fea0003800000 */
[----:B------:R-:W-:Y:S01]  /*0080*/  UISETP.GE.AND UP0, UPT, UR4, 0x1, UPT ;  /* 0x000000010400788c */ /* 0x000fe2000bf06270 */
[----:B------:R-:W-:Y:S01]  /*0090*/  IMAD.MOV.U32 R26, RZ, RZ, 0x0 ;  /* 0x00000000ff1a7424 */ /* 0x000fe200078e00ff */
[----:B------:R-:W-:Y:S01]  /*00a0*/  CS2R R24, SRZ ;  /* 0x0000000000187805 */ /* 0x000fe2000001ff00 */
[----:B------:R-:W-:Y:S01]  /*00b0*/  IMAD.MOV.U32 R27, RZ, RZ, 0x40590000 ;  /* 0x40590000ff1b7424 */ /* 0x000fe200078e00ff */
[----:B------:R-:W-:Y:S01]  /*00c0*/  CS2R R22, SRZ ;  /* 0x0000000000167805 */ /* 0x000fe2000001ff00 */
[----:B------:R-:W0:Y:S04]  /*00d0*/  LDCU.64 UR10, c[0x0][0x358] ;  /* 0x00006b00ff0a77ac */ /* 0x000e280008000a00 */
[----:B------:R-:W-:Y:S05]  /*00e0*/  BRA.U !UP0, `(.L_x_0) ;  /* 0x0000002908e87547 */ /* 0x000fea000b800000 */
[----:B------:R-:W1:Y:S02]  /*00f0*/  LDC.64 R4, c[0x0][0x380] ;  /* 0x0000e000ff047b82 */ /* 0x000e640000000a00 */
[----:B-1----:R-:W-:-:S05]  /*0100*/  IMAD.WIDE R4, R2, 0x20, R4 ;  /* 0x0000002002047825 */ /* 0x002fca00078e0204 */
[----:B0-----:R0:W5:Y:S04]  /*0110*/  LDG.E.64 R20, desc[UR10][R4.64] ;  /* 0x0000000a04147981 */ /* 0x001168000c1e1b00 */
[----:B------:R0:W5:Y:S01]  /*0120*/  LDG.E.64 R18, desc[UR10][R4.64+0x8] ;  /* 0x0000080a04127981 */ /* 0x000162000c1e1b00 */
[----:B------:R-:W-:Y:S01]  /*0130*/  UISETP.GE.U32.AND UP0, UPT, UR4, 0x4, UPT ;  /* 0x000000040400788c */ /* 0x000fe2000bf06070 */
[----:B------:R-:W-:Y:S02]  /*0140*/  HFMA2 R26, -RZ, RZ, 0, 0 ;  /* 0x00000000ff1a7431 */ /* 0x000fe400000001ff */
[----:B------:R-:W-:Y:S01]  /*0150*/  IMAD.MOV.U32 R0, RZ, RZ, RZ ;  /* 0x000000ffff007224 */ /* 0x000fe200078e00ff */
[----:B------:R-:W-:Y:S01]  /*0160*/  CS2R R22, SRZ ;  /* 0x0000000000167805 */ /* 0x000fe2000001ff00 */
[----:B------:R-:W-:Y:S01]  /*0170*/  IMAD.MOV.U32 R27, RZ, RZ, 0x40590000 ;  /* 0x40590000ff1b7424 */ /* 0x000fe200078e00ff */
[----:B------:R-:W-:Y:S01]  /*0180*/  CS2R R24, SRZ ;  /* 0x0000000000187805 */ /* 0x000fe2000001ff00 */
[----:B------:R-:W-:-:S02]  /*0190*/  ULOP3.LUT UR8, UR4, 0x3, URZ, 0xc0, !UPT ;  /* 0x0000000304087892 */ /* 0x000fc4000f8ec0ff */
[----:B0-----:R-:W-:Y:S10]  /*01a0*/  BRA.U !UP0, `(.L_x_1) ;  /* 0x0000001908207547 */ /* 0x001ff4000b800000 */
[----:B------:R-:W0:Y:S01]  /*01b0*/  LDCU.64 UR6, c[0x0][0x388] ;  /* 0x00007100ff0677ac */ /* 0x000e220008000a00 */
[----:B------:R-:W-:Y:S01]  /*01c0*/  CS2R R22, SRZ ;  /* 0x0000000000167805 */ /* 0x000fe2000001ff00 */
[----:B------:R-:W-:Y:S01]  /*01d0*/  IMAD.MOV.U32 R26, RZ, RZ, 0x0 ;  /* 0x00000000ff1a7424 */ /* 0x000fe200078e00ff */
[----:B------:R-:W-:Y:S01]  /*01e0*/  ULOP3.LUT UR4, UR4, 0x7ffffffc, URZ, 0xc0, !UPT ;  /* 0x7ffffffc04047892 */ /* 0x000fe2000f8ec0ff */
[----:B------:R-:W-:-:S05]  /*01f0*/  IMAD.MOV.U32 R27, RZ, RZ, 0x40590000 ;  /* 0x40590000ff1b7424 */ /* 0x000fca00078e00ff */
[----:B------:R-:W-:Y:S01]  /*0200*/  MOV R0, UR4 ;  /* 0x0000000400007c02 */ /* 0x000fe20008000f00 */
[----:B0-----:R-:W-:-:S04]  /*0210*/  UIADD3 UR5, UP0, UPT, UR6, 0x40, URZ ;  /* 0x0000004006057890 */ /* 0x001fc8000ff1e0ff */
[----:B------:R-:W-:Y:S02]  /*0220*/  UIADD3.X UR6, UPT, UPT, URZ, UR7, URZ, UP0, !UPT ;  /* 0x00000007ff067290 */ /* 0x000fe400087fe4ff */
[----:B------:R-:W-:Y:S01]  /*0230*/  IMAD.U32 R16, RZ, RZ, UR5 ;  /* 0x00000005ff107e24 */ /* 0x000fe2000f8e00ff */
[----:B------:R-:W-:-:S03]  /*0240*/  UIADD3 UR7, UPT, UPT, -UR4, URZ, URZ ;  /* 0x000000ff04077290 */ /* 0x000fc6000fffe1ff */
[----:B------:R-:W-:-:S09]  /*0250*/  IMAD.U32 R17, RZ, RZ, UR6 ;  /* 0x00000006ff117e24 */ /* 0x000fd2000f8e00ff */
.L_x_34:
[----:B------:R-:W2:Y:S04]  /*0260*/  LDG.E.64 R28, desc[UR10][R16.64+-0x38] ;  /* 0xffffc80a101c7981 */ /* 0x000ea8000c1e1b00 */
[----:B------:R-:W3:Y:S01]  /*0270*/  LDG.E.64 R34, desc[UR10][R16.64+-0x40] ;  /* 0xffffc00a10227981 */ /* 0x000ee2000c1e1b00 */
[----:B------:R-:W-:Y:S01]  /*0280*/  UIADD3 UR7, UPT, UPT, UR7, 0x4, URZ ;  /* 0x0000000407077890 */ /* 0x000fe2000fffe0ff */
[----:B------:R-:W-:Y:S03]  /*0290*/  BSSY.RECONVERGENT B1, `(.L_x_2) ;  /* 0x000005c000017945 */ /* 0x000fe60003800200 */
[----:B------:R-:W-:Y:S01]  /*02a0*/  UISETP.NE.AND UP0, UPT, UR7, URZ, UPT ;  /* 0x000000ff0700728c */ /* 0x000fe2000bf05270 */
[----:B--2--5:R-:W-:-:S02]  /*02b0*/  DADD R28, R18, -R28 ;  /* 0x00000000121c7229 */ /* 0x024fc4000000081c */
[----:B---3--:R-:W-:-:S06]  /*02c0*/  DADD R34, R20, -R34 ;  /* 0x0000000014227229 */ /* 0x008fcc0000000822 */
[----:B------:R-:W-:-:S08]  /*02d0*/  DMUL R36, R28, R28 ;  /* 0x0000001c1c247228 */ /* 0x000fd00000000000 */
[----:B------:R-:W-:-:S08]  /*02e0*/  DFMA R36, R34, R34, R36 ;  /* 0x000000222224722b */ /* 0x000fd00000000024 */
[----:B------:R-:W-:-:S14]  /*02f0*/  DSETP.NEU.AND P0, PT, R36, RZ, PT ;  /* 0x000000ff2400722a */ /* 0x000fdc0003f0d000 */
[----:B------:R-:W-:Y:S05]  /*0300*/  @!P0 BRA `(.L_x_3) ;  /* 0x0000000400508947 */ /* 0x000fea0003800000 */
[----:B------:R0:W5:Y:S01]  /*0310*/  LDG.E.64 R30, desc[UR10][R16.64+-0x28] ;  /* 0xffffd80a101e7981 */ /* 0x000162000c1e1b00 */
[----:B------:R-:W1:Y:S01]  /*0320*/  MUFU.RSQ64H R7, R37 ;  /* 0x0000002500077308 */ /* 0x000e620000001c00 */
[----:B------:R-:W-:Y:S01]  /*0330*/  VIADD R6, R37, 0xfcb00000 ;  /* 0xfcb0000025067836 */ /* 0x000fe20000000000 */
[----:B------:R-:W-:Y:S01]  /*0340*/  MOV R8, 0x0 ;  /* 0x0000000000087802 */ /* 0x000fe20000000f00 */
[----:B------:R-:W-:Y:S01]  /*0350*/  IMAD.MOV.U32 R9, RZ, RZ, 0x3fd80000 ;  /* 0x3fd80000ff097424 */ /* 0x000fe200078e00ff */
[----:B------:R-:W-:Y:S01]  /*0360*/  DSETP.GEU.AND P0, PT, R36, R26, PT ;  /* 0x0000001a2400722a */ /* 0x000fe20003f0e000 */
[----:B------:R-:W-:Y:S05]  /*0370*/  BSSY.RECONVERGENT B2, `(.L_x_4) ;  /* 0x0000019000027945 */ /* 0x000fea0003800200 */
[----:B------:R-:W-:-:S02]  /*0380*/  FSEL R26, R36, R26, !P0 ;  /* 0x0000001a241a7208 */ /* 0x000fc40004000000 */
[----:B------:R-:W-:Y:S02]  /*0390*/  FSEL R27, R37, R27, !P0 ;  /* 0x0000001b251b7208 */ /* 0x000fe40004000000 */
[----:B------:R-:W-:Y:S01]  /*03a0*/  ISETP.GE.U32.AND P0, PT, R6, 0x7ca00000, PT ;  /* 0x7ca000000600780c */ /* 0x000fe20003f06070 */
[----:B-1----:R-:W-:-:S08]  /*03b0*/  DMUL R4, R6, R6 ;  /* 0x0000000606047228 */ /* 0x002fd00000000000 */
[----:B------:R-:W-:-:S08]  /*03c0*/  DFMA R4, R36, -R4, 1 ;  /* 0x3ff000002404742b */ /* 0x000fd00000000804 */
[----:B------:R-:W-:Y:S02]  /*03d0*/  DFMA R8, R4, R8, 0.5 ;  /* 0x3fe000000408742b */ /* 0x000fe40000000008 */
[----:B------:R-:W-:-:S08]  /*03e0*/  DMUL R4, R6, R4 ;  /* 0x0000000406047228 */ /* 0x000fd00000000000 */
[----:B------:R-:W-:-:S08]  /*03f0*/  DFMA R8, R8, R4, R6 ;  /* 0x000000040808722b */ /* 0x000fd00000000006 */
[----:B------:R-:W-:Y:S02]  /*0400*/  DMUL R14, R36, R8 ;  /* 0x00000008240e7228 */ /* 0x000fe40000000000 */
[----:B------:R-:W-:Y:S02]  /*0410*/  VIADD R5, R9, 0xfff00000 ;  /* 0xfff0000009057836 */ /* 0x000fe40000000000 */
[----:B------:R-:W-:-:S04]  /*0420*/  IMAD.MOV.U32 R4, RZ, RZ, R8 ;  /* 0x000000ffff047224 */ /* 0x000fc800078e0008 */
[----:B------:R-:W-:-:S08]  /*0430*/  DFMA R10, R14, -R14, R36 ;  /* 0x8000000e0e0a722b */ /* 0x000fd00000000024 */
[----:B------:R-:W-:Y:S01]  /*0440*/  DFMA R12, R10, R4, R14 ;  /* 0x000000040a0c722b */ /* 0x000fe2000000000e */
[----:B0-----:R-:W-:Y:S10]  /*0450*/  @!P0 BRA `(.L_x_5) ;  /* 0x0000000000288947 */ /* 0x001ff40003800000 */
[----:B------:R-:W-:Y:S01]  /*0460*/  MOV R12, R8 ;  /* 0x00000008000c7202 */ /* 0x000fe20000000f00 */
[----:B------:R-:W-:Y:S01]  /*0470*/  IMAD.MOV.U32 R8, RZ, RZ, R14 ;  /* 0x000000ffff087224 */ /* 0x000fe200078e000e */
[----:B------:R-:W-:Y:S01]  /*0480*/  MOV R4, R36 ;  /* 0x0000002400047202 */ /* 0x000fe20000000f00 */
[----:B------:R-:W-:Y:S01]  /*0490*/  IMAD.MOV.U32 R9, RZ, RZ, R11 ;  /* 0x000000ffff097224 */ /* 0x000fe200078e000b */
[----:B------:R-:W-:Y:S01]  /*04a0*/  MOV R14, 0x4e0 ;  /* 0x000004e0000e7802 */ /* 0x000fe20000000f00 */
[----:B------:R-:W-:Y:S02]  /*04b0*/  IMAD.MOV.U32 R7, RZ, RZ, R15 ;  /* 0x000000ffff077224 */ /* 0x000fe400078e000f */
[----:B------:R-:W-:-:S07]  /*04c0*/  IMAD.MOV.U32 R3, RZ, RZ, R37 ;  /* 0x000000ffff037224 */ /* 0x000fce00078e0025 */
[----:B-----5:R-:W-:Y:S05]  /*04d0*/  CALL.REL.NOINC `($__internal_1_$__cuda_sm20_dsqrt_rn_f64_mediumpath_v1) ;  /* 0x0000003000887944 */ /* 0x020fea0003c00000 */
[----:B------:R-:W-:Y:S02]  /*04e0*/  IMAD.MOV.U32 R12, RZ, RZ, R4 ;  /* 0x000000ffff0c7224 */ /* 0x000fe400078e0004 */
[----:B------:R-:W-:-:S07]  /*04f0*/  IMAD.MOV.U32 R13, RZ, RZ, R3 ;  /* 0x000000ffff0d7224 */ /* 0x000fce00078e0003 */
.L_x_5:
[----:B------:R-:W-:Y:S05]  /*0500*/  BSYNC.RECONVERGENT B2 ;  /* 0x0000000000027941 */ /* 0x000fea0003800200 */
.L_x_4:
[----:B------:R-:W-:Y:S01]  /*0510*/  DMUL R12, R36, R12 ;  /* 0x0000000c240c7228 */ /* 0x000fe20000000000 */
[----:B------:R-:W-:Y:S01]  /*0520*/  MOV R4, 0x1 ;  /* 0x0000000100047802 */ /* 0x000fe20000000f00 */
[----:B-----5:R-:W-:Y:S01]  /*0530*/  DMUL R34, R34, R30 ;  /* 0x0000001e22227228 */ /* 0x020fe20000000000 */
[----:B------:R-:W-:Y:S03]  /*0540*/  BSSY.RECONVERGENT B2, `(.L_x_6) ;  /* 0x0000015000027945 */ /* 0x000fe60003800200 */
[----:B------:R-:W0:Y:S06]  /*0550*/  MUFU.RCP64H R5, R13 ;  /* 0x0000000d00057308 */ /* 0x000e2c0000001800 */
[----:B------:R-:W-:Y:S01]  /*0560*/  FSETP.GEU.AND P1, PT, |R35|, 6.5827683646048100446e-37, PT ;  /* 0x036000002300780b */ /* 0x000fe20003f2e200 */
[----:B0-----:R-:W-:-:S08]  /*0570*/  DFMA R6, -R12, R4, 1 ;  /* 0x3ff000000c06742b */ /* 0x001fd00000000104 */
[----:B------:R-:W-:-:S08]  /*0580*/  DFMA R6, R6, R6, R6 ;  /* 0x000000060606722b */ /* 0x000fd00000000006 */
[----:B------:R-:W-:-:S08]  /*0590*/  DFMA R6, R4, R6, R4 ;  /* 0x000000060406722b */ /* 0x000fd00000000004 */
[----:B------:R-:W-:-:S08]  /*05a0*/  DFMA R4, -R12, R6, 1 ;  /* 0x3ff000000c04742b */ /* 0x000fd00000000106 */
[----:B------:R-:W-:-:S08]  /*05b0*/  DFMA R4, R6, R4, R6 ;  /* 0x000000040604722b */ /* 0x000fd00000000006 */
[----:B------:R-:W-:-:S08]  /*05c0*/  DMUL R6, R34, R4 ;  /* 0x0000000422067228 */ /* 0x000fd00000000000 */
[----:B------:R-:W-:-:S08]  /*05d0*/  DFMA R8, -R12, R6, R34 ;  /* 0x000000060c08722b */ /* 0x000fd00000000122 */
[----:B------:R-:W-:-:S10]  /*05e0*/  DFMA R4, R4, R8, R6 ;  /* 0x000000080404722b */ /* 0x000fd40000000006 */
[----:B------:R-:W-:-:S05]  /*05f0*/  FFMA R3, RZ, R13, R5 ;  /* 0x0000000dff037223 */ /* 0x000fca0000000005 */
[----:B------:R-:W-:-:S13]  /*0600*/  FSETP.GT.AND P0, PT, |R3|, 1.469367938527859385e-39, PT ;  /* 0x001000000300780b */ /* 0x000fda0003f04200 */
[----:B------:R-:W-:Y:S05]  /*0610*/  @P0 BRA P1, `(.L_x_7) ;  /* 0x00000000001c0947 */ /* 0x000fea0000800000 */
[----:B------:R-:W-:Y:S01]  /*0620*/  IMAD.MOV.U32 R4, RZ, RZ, R34 ;  /* 0x000000ffff047224 */ /* 0x000fe200078e0022 */
[----:B------:R-:W-:Y:S01]  /*0630*/  MOV R9, R13 ;  /* 0x0000000d00097202 */ /* 0x000fe20000000f00 */
[----:B------:R-:W-:Y:S01]  /*0640*/  IMAD.MOV.U32 R3, RZ, RZ, R35 ;  /* 0x000000ffff037224 */ /* 0x000fe200078e0023 */
[----:B------:R-:W-:Y:S01]  /*0650*/  MOV R6, 0x680 ;  /* 0x0000068000067802 */ /* 0x000fe20000000f00 */
[----:B------:R-:W-:-:S07]  /*0660*/  IMAD.MOV.U32 R8, RZ, RZ, R12 ;  /* 0x000000ffff087224 */ /* 0x000fce00078e000c */
[----:B------:R-:W-:Y:S05]  /*0670*/  CALL.REL.NOINC `($__internal_0_$__cuda_sm20_div_rn_f64_full) ;  /* 0x00000028008c7944 */ /* 0x000fea0003c00000 */
[----:B------:R-:W-:-:S07]  /*0680*/  IMAD.MOV.U32 R5, RZ, RZ, R3 ;  /* 0x000000ffff057224 */ /* 0x000fce00078e0003 */
.L_x_7:
[----:B------:R-:W-:Y:S05]  /*0690*/  BSYNC.RECONVERGENT B2 ;  /* 0x0000000000027941 */ /* 0x000fea0003800200 */
.L_x_6:
[----:B------:R-:W0:Y:S01]  /*06a0*/  MUFU.RCP64H R7, R13 ;  /* 0x0000000d00077308 */ /* 0x000e220000001800 */
[----:B------:R-:W-:Y:S01]  /*06b0*/  IMAD.MOV.U32 R6, RZ, RZ, 0x1 ;  /* 0x00000001ff067424 */ /* 0x000fe200078e00ff */
[----:B------:R-:W-:Y:S01]  /*06c0*/  DMUL R28, R28, R30 ;  /* 0x0000001e1c1c7228 */ /* 0x000fe20000000000 */
[----:B------:R-:W-:Y:S01]  /*06d0*/  BSSY.RECONVERGENT B2, `(.L_x_8) ;  /* 0x0000016000027945 */ /* 0x000fe20003800200 */
[----:B------:R-:W-:-:S08]  /*06e0*/  DADD R24, R24, -R4 ;  /* 0x0000000018187229 */ /* 0x000fd00000000804 */
        /* <DEDUP_REMOVED lines=18> */
[----:B------:R-:W-:Y:S01]  /*0810*/  IMAD.MOV.U32 R6, RZ, RZ, R4 ;  /* 0x000000ffff067224 */ /* 0x000fe200078e0004 */
[----:B------:R-:W-:-:S07]  /*0820*/  MOV R7, R3 ;  /* 0x0000000300077202 */ /* 0x000fce0000000f00 */
.L_x_9:
[----:B------:R-:W-:Y:S05]  /*0830*/  BSYNC.RECONVERGENT B2 ;  /* 0x0000000000027941 */ /* 0x000fea0003800200 */
.L_x_8:
[----:B------:R-:W-:-:S11]  /*0840*/  DADD R22, R22, -R6 ;  /* 0x0000000016167229 */ /* 0x000fd60000000806 */
.L_x_3:
[----:B------:R-:W-:Y:S05]  /*0850*/  BSYNC.RECONVERGENT B1 ;  /* 0x0000000000017941 */ /* 0x000fea0003800200 */
.L_x_2:
[----:B------:R-:W2:Y:S04]  /*0860*/  LDG.E.64 R28, desc[UR10][R16.64+-0x18] ;  /* 0xffffe80a101c7981 */ /* 0x000ea8000c1e1b00 */
[----:B------:R-:W3:Y:S01]  /*0870*/  LDG.E.64 R34, desc[UR10][R16.64+-0x20] ;  /* 0xffffe00a10227981 */ /* 0x000ee2000c1e1b00 */
[----:B------:R-:W-:Y:S01]  /*0880*/  BSSY.RECONVERGENT B1, `(.L_x_10) ;  /* 0x000005b000017945 */ /* 0x000fe20003800200 */
[----:B--2---:R-:W-:Y:S02]  /*0890*/  DADD R28, R18, -R28 ;  /* 0x00000000121c7229 */ /* 0x004fe4000000081c */
        /* <DEDUP_REMOVED lines=8> */
[----:B------:R-:W-:Y:S01]  /*0920*/  DSETP.GEU.AND P0, PT, R36, R26, PT ;  /* 0x0000001a2400722a */ /* 0x000fe20003f0e000 */
[----:B------:R-:W-:Y:S01]  /*0930*/  IMAD.MOV.U32 R8, RZ, RZ, 0x0 ;  /* 0x00000000ff087424 */ /* 0x000fe200078e00ff */
[----:B------:R-:W-:Y:S01]  /*0940*/  BSSY.RECONVERGENT B2, `(.L_x_12) ;  /* 0x000001a000027945 */ /* 0x000fe20003800200 */
[----:B------:R-:W-:-:S03]  /*0950*/  IMAD.MOV.U32 R9, RZ, RZ, 0x3fd80000 ;  /* 0x3fd80000ff097424 */ /* 0x000fc600078e00ff */
[----:B------:R-:W-:Y:S02]  /*0960*/  FSEL R26, R36, R26, !P0 ;  /* 0x0000001a241a7208 */ /* 0x000fe40004000000 */
        /* <DEDUP_REMOVED lines=8> */
[----:B------:R-:W-:Y:S01]  /*09f0*/  IADD3 R5, PT, PT, R9, -0x100000, RZ ;  /* 0xfff0000009057810 */ /* 0x000fe20007ffe0ff */
[----:B------:R-:W-:-:S05]  /*0a00*/  IMAD.MOV.U32 R4, RZ, RZ, R8 ;  /* 0x000000ffff047224 */ /* 0x000fca00078e0008 */
[----:B------:R-:W-:-:S08]  /*0a10*/  DFMA R10, R14, -R14, R36 ;  /* 0x8000000e0e0a722b */ /* 0x000fd00000000024 */
[----:B------:R-:W-:Y:S01]  /*0a20*/  DFMA R12, R10, R4, R14 ;  /* 0x000000040a0c722b */ /* 0x000fe2000000000e */
[----:B0-----:R-:W-:Y:S10]  /*0a30*/  @!P0 BRA `(.L_x_13) ;  /* 0x0000000000288947 */ /* 0x001ff40003800000 */
[----:B------:R-:W-:Y:S01]  /*0a40*/  IMAD.MOV.U32 R12, RZ, RZ, R8 ;  /* 0x000000ffff0c7224 */ /* 0x000fe200078e0008 */
[----:B------:R-:W-:Y:S01]  /*0a50*/  MOV R8, R14 ;  /* 0x0000000e00087202 */ /* 0x000fe20000000f00 */
[----:B------:R-:W-:Y:S01]  /*0a60*/  IMAD.MOV.U32 R9, RZ, RZ, R11 ;  /* 0x000000ffff097224 */ /* 0x000fe200078e000b */
[----:B------:R-:W-:Y:S01]  /*0a70*/  MOV R14, 0xac0 ;  /* 0x00000ac0000e7802 */ /* 0x000fe20000000f00 */
[----:B------:R-:W-:Y:S02]  /*0a80*/  IMAD.MOV.U32 R7, RZ, RZ, R15 ;  /* 0x000000ffff077224 */ /* 0x000fe400078e000f */
[----:B------:R-:W-:Y:S02]  /*0a90*/  IMAD.MOV.U32 R4, RZ, RZ, R36 ;  /* 0x000000ffff047224 */ /* 0x000fe400078e0024 */
[----:B------:R-:W-:-:S07]  /*0aa0*/  IMAD.MOV.U32 R3, RZ, RZ, R37 ;  /* 0x000000ffff037224 */ /* 0x000fce00078e0025 */
[----:B-----5:R-:W-:Y:S05]  /*0ab0*/  CALL.REL.NOINC `($__internal_1_$__cuda_sm20_dsqrt_rn_f64_mediumpath_v1) ;  /* 0x0000002c00107944 */ /* 0x020fea0003c00000 */
[----:B------:R-:W-:Y:S01]  /*0ac0*/  MOV R12, R4 ;  /* 0x00000004000c7202 */ /* 0x000fe20000000f00 */
[----:B------:R-:W-:-:S07]  /*0ad0*/  IMAD.MOV.U32 R13, RZ, RZ, R3 ;  /* 0x000000ffff0d7224 */ /* 0x000fce00078e0003 */
.L_x_13:
[----:B------:R-:W-:Y:S05]  /*0ae0*/  BSYNC.RECONVERGENT B2 ;  /* 0x0000000000027941 */ /* 0x000fea0003800200 */
.L_x_12:
[----:B------:R-:W-:Y:S01]  /*0af0*/  DMUL R12, R36, R12 ;  /* 0x0000000c240c7228 */ /* 0x000fe20000000000 */
[----:B------:R-:W-:Y:S01]  /*0b00*/  IMAD.MOV.U32 R4, RZ, RZ, 0x1 ;  /* 0x00000001ff047424 */ /* 0x000fe200078e00ff */
        /* <DEDUP_REMOVED lines=22> */
.L_x_15:
[----:B------:R-:W-:Y:S05]  /*0c70*/  BSYNC.RECONVERGENT B2 ;  /* 0x0000000000027941 */ /* 0x000fea0003800200 */
.L_x_14:
[----:B------:R-:W0:Y:S01]  /*0c80*/  MUFU.RCP64H R7, R13 ;  /* 0x0000000d00077308 */ /* 0x000e220000001800 */
[----:B------:R-:W-:Y:S01]  /*0c90*/  MOV R6, 0x1 ;  /* 0x0000000100067802 */ /* 0x000fe20000000f00 */
        /* <DEDUP_REMOVED lines=21> */
[----:B------:R-:W-:Y:S02]  /*0df0*/  IMAD.MOV.U32 R6, RZ, RZ, R4 ;  /* 0x000000ffff067224 */ /* 0x000fe400078e0004 */
[----:B------:R-:W-:-:S07]  /*0e00*/  IMAD.MOV.U32 R7, RZ, RZ, R3 ;  /* 0x000000ffff077224 */ /* 0x000fce00078e0003 */
.L_x_17:
[----:B------:R-:W-:Y:S05]  /*0e10*/  BSYNC.RECONVERGENT B2 ;  /* 0x0000000000027941 */ /* 0x000fea0003800200 */
.L_x_16:
[----:B------:R-:W-:-:S11]  /*0e20*/  DADD R22, R22, -R6 ;  /* 0x0000000016167229 */ /* 0x000fd60000000806 */
.L_x_11:
[----:B------:R-:W-:Y:S05]  /*0e30*/  BSYNC.RECONVERGENT B1 ;  /* 0x0000000000017941 */ /* 0x000fea0003800200 */
.L_x_10:
        /* <DEDUP_REMOVED lines=40> */
.L_x_21:
[----:B------:R-:W-:Y:S05]  /*10c0*/  BSYNC.RECONVERGENT B2 ;  /* 0x0000000000027941 */ /* 0x000fea0003800200 */
.L_x_20:
        /* <DEDUP_REMOVED lines=24> */
.L_x_23:
[----:B------:R-:W-:Y:S05]  /*1250*/  BSYNC.RECONVERGENT B2 ;  /* 0x0000000000027941 */ /* 0x000fea0003800200 */
.L_x_22:
        /* <DEDUP_REMOVED lines=25> */
.L_x_25:
[----:B------:R-:W-:Y:S05]  /*13f0*/  BSYNC.RECONVERGENT B2 ;  /* 0x0000000000027941 */ /* 0x000fea0003800200 */
.L_x_24:
[----:B------:R-:W-:-:S11]  /*1400*/  DADD R22, R22, -R6 ;  /* 0x0000000016167229 */ /* 0x000fd60000000806 */
.L_x_19:
[----:B------:R-:W-:Y:S05]  /*1410*/  BSYNC.RECONVERGENT B1 ;  /* 0x0000000000017941 */ /* 0x000fea0003800200 */
.L_x_18:
        /* <DEDUP_REMOVED lines=33> */
[----:B------:R-:W-:Y:S01]  /*1630*/  MOV R4, R36 ;  /* 0x0000002400047202 */ /* 0x000fe20000000f00 */
[----:B------:R-:W-:Y:S01]  /*1640*/  IMAD.MOV.U32 R7, RZ, RZ, R15 ;  /* 0x000000ffff077224 */ /* 0x000fe200078e000f */
[----:B------:R-:W-:Y:S01]  /*1650*/  MOV R14, 0x1680 ;  /* 0x00001680000e7802 */ /* 0x000fe20000000f00 */
[----:B------:R-:W-:-:S07]  /*1660*/  IMAD.MOV.U32 R3, RZ, RZ, R37 ;  /* 0x000000ffff037224 */ /* 0x000fce00078e0025 */
[----:B-----5:R-:W-:Y:S05]  /*1670*/  CALL.REL.NOINC `($__internal_1_$__cuda_sm20_dsqrt_rn_f64_mediumpath_v1) ;  /* 0x0000002000207944 */ /* 0x020fea0003c00000 */
[----:B------:R-:W-:Y:S01]  /*1680*/  IMAD.MOV.U32 R12, RZ, RZ, R4 ;  /* 0x000000ffff0c7224 */ /* 0x000fe200078e0004 */
[----:B------:R-:W-:-:S07]  /*1690*/  MOV R13, R3 ;  /* 0x00000003000d7202 */ /* 0x000fce0000000f00 */
.L_x_29:
[----:B------:R-:W-:Y:S05]  /*16a0*/  BSYNC.RECONVERGENT B2 ;  /* 0x0000000000027941 */ /* 0x000fea0003800200 */
.L_x_28:
        /* <DEDUP_REMOVED lines=23> */
[----:B------:R-:W-:-:S07]  /*1820*/  MOV R5, R3 ;  /* 0x0000000300057202 */ /* 0x000fce0000000f00 */
.L_x_31:
[----:B------:R-:W-:Y:S05]  /*1830*/  BSYNC.RECONVERGENT B2 ;  /* 0x0000000000027941 */ /* 0x000fea0003800200 */
.L_x_30:
        /* <DEDUP_REMOVED lines=23> */
[----:B------:R-:W-:Y:S01]  /*19b0*/  MOV R6, R4 ;  /* 0x0000000400067202 */ /* 0x000fe20000000f00 */
[----:B------:R-:W-:-:S07]  /*19c0*/  IMAD.MOV.U32 R7, RZ, RZ, R3 ;  /* 0x000000ffff077224 */ /* 0x000fce00078e0003 */
.L_x_33:
[----:B------:R-:W-:Y:S05]  /*19d0*/  BSYNC.RECONVERGENT B2 ;  /* 0x0000000000027941 */ /* 0x000fea0003800200 */
.L_x_32:
[----:B------:R-:W-:-:S11]  /*19e0*/  DADD R22, R22, -R6 ;  /* 0x0000000016167229 */ /* 0x000fd60000000806 */
.L_x_27:
[----:B------:R-:W-:Y:S05]  /*19f0*/  BSYNC.RECONVERGENT B1 ;  /* 0x0000000000017941 */ /* 0x000fea0003800200 */
.L_x_26:
[----:B------:R-:W-:-:S05]  /*1a00*/  IADD3 R16, P0, PT, R16, 0x80, RZ ;  /* 0x0000008010107810 */ /* 0x000fca0007f1e0ff */
[----:B------:R-:W-:Y:S01]  /*1a10*/  IMAD.X R17, RZ, RZ, R17, P0 ;  /* 0x000000ffff117224 */ /* 0x000fe200000e0611 */
[----:B------:R-:W-:Y:S07]  /*1a20*/  BRA.U UP0, `(.L_x_34) ;  /* 0xffffffe9000c7547 */ /* 0x000fee000b83ffff */
.L_x_1:
[----:B------:R-:W-:-:S09]  /*1a30*/  UISETP.NE.AND UP0, UPT, UR8, URZ, UPT ;  /* 0x000000ff0800728c */ /* 0x000fd2000bf05270 */
[----:B------:R-:W-:Y:S05]  /*1a40*/  BRA.U !UP0, `(.L_x_0) ;  /* 0x0000001108907547 */ /* 0x000fea000b800000 */
[----:B------:R-:W-:-:S09]  /*1a50*/  UISETP.NE.AND UP0, UPT, UR8, 0x1, UPT ;  /* 0x000000010800788c */ /* 0x000fd2000bf05270 */
[----:B------:R-:W-:Y:S05]  /*1a60*/  BRA.U !UP0, `(.L_x_35) ;  /* 0x0000000908fc7547 */ /* 0x000fea000b800000 */
[----:B------:R-:W0:Y:S02]  /*1a70*/  LDC.64 R16, c[0x0][0x388] ;  /* 0x0000e200ff107b82 */ /* 0x000e240000000a00 */
[----:B0-----:R-:W-:-:S05]  /*1a80*/  IMAD.WIDE.U32 R16, R0, 0x20, R16 ;  /* 0x0000002000107825 */ /* 0x001fca00078e0010 */
[----:B------:R-:W2:Y:S04]  /*1a90*/  LDG.E.64 R28, desc[UR10][R16.64+0x8] ;  /* 0x0000080a101c7981 */ /* 0x000ea8000c1e1b00 */
[----:B------:R-:W3:Y:S01]  /*1aa0*/  LDG.E.64 R34, desc[UR10][R16.64] ;  /* 0x0000000a10227981 */ /* 0x000ee2000c1e1b00 */
[----:B------:R-:W-:Y:S01]  /*1ab0*/  BSSY.RECONVERGENT B1, `(.L_x_36) ;  /* 0x000005b000017945 */ /* 0x000fe20003800200 */
[----:B--2--5:R-:W-:Y:S02]  /*1ac0*/  DADD R28, R18, -R28 ;  /* 0x00000000121c7229 */ /* 0x024fe4000000081c */
[----:B---3--:R-:W-:-:S06]  /*1ad0*/  DADD R34, R20, -R34 ;  /* 0x0000000014227229 */ /* 0x008fcc0000000822 */
[----:B------:R-:W-:-:S08]  /*1ae0*/  DMUL R36, R28, R28 ;  /* 0x0000001c1c247228 */ /* 0x000fd00000000000 */
[----:B------:R-:W-:-:S08]  /*1af0*/  DFMA R36, R34, R34, R36 ;  /* 0x000000222224722b */ /* 0x000fd00000000024 */
[----:B------:R-:W-:-:S14]  /*1b00*/  DSETP.NEU.AND P0, PT, R36, RZ, PT ;  /* 0x000000ff2400722a */ /* 0x000fdc0003f0d000 */
[----:B------:R-:W-:Y:S05]  /*1b10*/  @!P0 BRA `(.L_x_37) ;  /* 0x0000000400508947 */ /* 0x000fea0003800000 */
[----:B------:R0:W5:Y:S01]  /*1b20*/  LDG.E.64 R30, desc[UR10][R16.64+0x18] ;  /* 0x0000180a101e7981 */ /* 0x000162000c1e1b00 */
[----:B------:R-:W1:Y:S01]  /*1b30*/  MUFU.RSQ64H R7, R37 ;  /* 0x0000002500077308 */ /* 0x000e620000001c00 */
[----:B------:R-:W-:Y:S01]  /*1b40*/  IADD3 R6, PT, PT, R37, -0x3500000, RZ ;  /* 0xfcb0000025067810 */ /* 0x000fe20007ffe0ff */
[----:B------:R-:W-:Y:S01]  /*1b50*/  IMAD.MOV.U32 R8, RZ, RZ, 0x0 ;  /* 0x00000000ff087424 */ /* 0x000fe200078e00ff */
[----:B------:R-:W-:Y:S01]  /*1b60*/  DSETP.GEU.AND P0, PT, R36, R26, PT ;  /* 0x0000001a2400722a */ /* 0x000fe20003f0e000 */
[----:B------:R-:W-:Y:S01]  /*1b70*/  IMAD.MOV.U32 R9, RZ, RZ, 0x3fd80000 ;  /* 0x3fd80000ff097424 */ /* 0x000fe200078e00ff */
[----:B------:R-:W-:Y:S04]  /*1b80*/  BSSY.RECONVERGENT B2, `(.L_x_38) ;  /* 0x0000019000027945 */ /* 0x000fe80003800200 */
        /* <DEDUP_REMOVED lines=24> */
.L_x_39:
[----:B------:R-:W-:Y:S05]  /*1d10*/  BSYNC.RECONVERGENT B2 ;  /* 0x0000000000027941 */ /* 0x000fea0003800200 */
.L_x_38:
        /* <DEDUP_REMOVED lines=24> */
.L_x_41:
[----:B------:R-:W-:Y:S05]  /*1ea0*/  BSYNC.RECONVERGENT B2 ;  /* 0x0000000000027941 */ /* 0x000fea0003800200 */
.L_x_40:
        /* <DEDUP_REMOVED lines=25> */
.L_x_43:
[----:B------:R-:W-:Y:S05]  /*2040*/  BSYNC.RECONVERGENT B2 ;  /* 0x0000000000027941 */ /* 0x000fea0003800200 */
.L_x_42:
[----:B------:R-:W-:-:S11]  /*2050*/  DADD R22, R22, -R6 ;  /* 0x0000000016167229 */ /* 0x000fd60000000806 */
.L_x_37:
[----:B------:R-:W-:Y:S05]  /*2060*/  BSYNC.RECONVERGENT B1 ;  /* 0x0000000000017941 */ /* 0x000fea0003800200 */
.L_x_36:
        /* <DEDUP_REMOVED lines=9> */
[----:B------:R-:W5:Y:S01]  /*2100*/  LDG.E.64 R16, desc[UR10][R16.64+0x38] ;  /* 0x0000380a10107981 */ /* 0x000f62000c1e1b00 */
[----:B------:R-:W0:Y:S01]  /*2110*/  MUFU.RSQ64H R7, R35 ;  /* 0x0000002300077308 */ /* 0x000e220000001c00 */
[----:B------:R-:W-:Y:S01]  /*2120*/  VIADD R6, R35, 0xfcb00000 ;  /* 0xfcb0000023067836 */ /* 0x000fe20000000000 */
[----:B------:R-:W-:Y:S01]  /*2130*/  MOV R8, 0x0 ;  /* 0x0000000000087802 */ /* 0x000fe20000000f00 */
[----:B------:R-:W-:Y:S01]  /*2140*/  IMAD.MOV.U32 R9, RZ, RZ, 0x3fd80000 ;  /* 0x3fd80000ff097424 */ /* 0x000fe200078e00ff */
[----:B------:R-:W-:Y:S01]  /*2150*/  DSETP.GEU.AND P0, PT, R34, R26, PT ;  /* 0x0000001a2200722a */ /* 0x000fe20003f0e000 */
[----:B------:R-:W-:Y:S01]  /*2160*/  BSSY.RECONVERGENT B2, `(.L_x_46) ;  /* 0x0000019000027945 */ /* 0x000fe20003800200 */
[----:B------:R-:W-:-:S04]  /*2170*/  ISETP.GE.U32.AND P1, PT, R6, 0x7ca00000, PT ;  /* 0x7ca000000600780c */ /* 0x000fc80003f26070 */
[----:B------:R-:W-:Y:S02]  /*2180*/  FSEL R26, R34, R26, !P0 ;  /* 0x0000001a221a7208 */ /* 0x000fe40004000000 */
[----:B------:R-:W-:Y:S01]  /*2190*/  FSEL R27, R35, R27, !P0 ;  /* 0x0000001b231b7208 */ /* 0x000fe20004000000 */
[----:B0-----:R-:W-:-:S08]  /*21a0*/  DMUL R4, R6, R6 ;  /* 0x0000000606047228 */ /* 0x001fd00000000000 */
[----:B------:R-:W-:-:S08]  /*21b0*/  DFMA R4, R34, -R4, 1 ;  /* 0x3ff000002204742b */ /* 0x000fd00000000804 */
[----:B------:R-:W-:Y:S02]  /*21c0*/  DFMA R8, R4, R8, 0.5 ;  /* 0x3fe000000408742b */ /* 0x000fe40000000008 */
[----:B------:R-:W-:-:S08]  /*21d0*/  DMUL R4, R6, R4 ;  /* 0x0000000406047228 */ /* 0x000fd00000000000 */
[----:B------:R-:W-:-:S08]  /*21e0*/  DFMA R8, R8, R4, R6 ;  /* 0x000000040808722b */ /* 0x000fd00000000006 */
[----:B------:R-:W-:Y:S02]  /*21f0*/  DMUL R14, R34, R8 ;  /* 0x00000008220e7228 */ /* 0x000fe40000000000 */
[----:B------:R-:W-:Y:S01]  /*2200*/  VIADD R5, R9, 0xfff00000 ;  /* 0xfff0000009057836 */ /* 0x000fe20000000000 */
[----:B------:R-:W-:-:S05]  /*2210*/  MOV R4, R8 ;  /* 0x0000000800047202 */ /* 0x000fca0000000f00 */
[----:B------:R-:W-:-:S08]  /*2220*/  DFMA R10, R14, -R14, R34 ;  /* 0x8000000e0e0a722b */ /* 0x000fd00000000022 */
[----:B------:R-:W-:Y:S01]  /*2230*/  DFMA R12, R10, R4, R14 ;  /* 0x000000040a0c722b */ /* 0x000fe2000000000e */
[----:B------:R-:W-:Y:S10]  /*2240*/  @!P1 BRA `(.L_x_47) ;  /* 0x0000000000289947 */ /* 0x000ff40003800000 */
        /* <DEDUP_REMOVED lines=8> */
[----:B------:R-:W-:Y:S02]  /*22d0*/  IMAD.MOV.U32 R12, RZ, RZ, R4 ;  /* 0x000000ffff0c7224 */ /* 0x000fe400078e0004 */
[----:B------:R-:W-:-:S07]  /*22e0*/  IMAD.MOV.U32 R13, RZ, RZ, R3 ;  /* 0x000000ffff0d7224 */ /* 0x000fce00078e0003 */
.L_x_47:
[----:B------:R-:W-:Y:S05]  /*22f0*/  BSYNC.RECONVERGENT B2 ;  /* 0x0000000000027941 */ /* 0x000fea0003800200 */
.L_x_46:
        /* <DEDUP_REMOVED lines=24> */
.L_x_49:
[----:B------:R-:W-:Y:S05]  /*2480*/  BSYNC.RECONVERGENT B2 ;  /* 0x0000000000027941 */ /* 0x000fea0003800200 */
.L_x_48:
        /* <DEDUP_REMOVED lines=25> */
.L_x_51:
[----:B------:R-:W-:Y:S05]  /*2620*/  BSYNC.RECONVERGENT B2 ;  /* 0x0000000000027941 */ /* 0x000fea0003800200 */
.L_x_50:
[----:B------:R-:W-:-:S11]  /*2630*/  DADD R22, R22, -R6 ;  /* 0x0000000016167229 */ /* 0x000fd60000000806 */
.L_x_45:
[----:B------:R-:W-:Y:S05]  /*2640*/  BSYNC.RECONVERGENT B1 ;  /* 0x0000000000017941 */ /* 0x000fea0003800200 */
.L_x_44:
[----:B------:R-:W-:-:S07]  /*2650*/  VIADD R0, R0, 0x2 ;  /* 0x0000000200007836 */ /* 0x000fce0000000000 */
.L_x_35:
[----:B------:R-:W0:Y:S02]  /*2660*/  LDCU UR4, c[0x0][0x3a0] ;  /* 0x00007400ff0477ac */ /* 0x000e240008000800 */
[----:B0-----:R-:W-:-:S04]  /*2670*/  ULOP3.LUT UR4, UR4, 0x1, URZ, 0xc0, !UPT ;  /* 0x0000000104047892 */ /* 0x001fc8000f8ec0ff */
[----:B------:R-:W-:-:S09]  /*2680*/  UISETP.NE.U32.AND UP0, UPT, UR4, 0x1, UPT ;  /* 0x000000010400788c */ /* 0x000fd2000bf05070 */
[----:B------:R-:W-:Y:S05]  /*2690*/  BRA.U UP0, `(.L_x_0) ;  /* 0x00000005007c7547 */ /* 0x000fea000b800000 */
        /* <DEDUP_REMOVED lines=40> */
[----:B------:R-:W-:-:S07]  /*2920*/  IMAD.MOV.U32 R5, RZ, RZ, R3 ;  /* 0x000000ffff057224 */ /* 0x000fce00078e0003 */
.L_x_54:
[----:B------:R-:W-:Y:S05]  /*2930*/  BSYNC.RECONVERGENT B2 ;  /* 0x0000000000027941 */ /* 0x000fea0003800200 */
.L_x_53:
[----:B------:R-:W-:Y:S01]  /*2940*/  DMUL R12, R28, R4 ;  /* 0x000000041c0c7228 */ /* 0x000fe20000000000 */
[----:B------:R-:W-:Y:S01]  /*2950*/  BSSY.RECONVERGENT B2, `(.L_x_55) ;  /* 0x0000017000027945 */ /* 0x000fe20003800200 */
[----:B------:R-:W-:Y:S01]  /*2960*/  IMAD.MOV.U32 R4, RZ, RZ, 0x1 ;  /* 0x00000001ff047424 */ /* 0x000fe200078e00ff */
[----:B-----5:R-:W-:-:S03]  /*2970*/  DMUL R20, R20, R16 ;  /* 0x0000001014147228 */ /* 0x020fc60000000000 */
[----:B------:R-:W0:Y:S07]  /*2980*/  MUFU.RCP64H R5, R13 ;  /* 0x0000000d00057308 */ /* 0x000e2e0000001800 */
        /* <DEDUP_REMOVED lines=12> */
[----:B------:R-:W-:Y:S01]  /*2a50*/  MOV R4, R20 ;  /* 0x0000001400047202 */ /* 0x000fe20000000f00 */
[----:B------:R-:W-:Y:S01]  /*2a60*/  IMAD.MOV.U32 R3, RZ, RZ, R21 ;  /* 0x000000ffff037224 */ /* 0x000fe200078e0015 */
[----:B------:R-:W-:Y:S01]  /*2a70*/  MOV R9, R13 ;  /* 0x0000000d00097202 */ /* 0x000fe20000000f00 */
[----:B------:R-:W-:Y:S01]  /*2a80*/  IMAD.MOV.U32 R8, RZ, RZ, R12 ;  /* 0x000000ffff087224 */ /* 0x000fe200078e000c */
[----:B------:R-:W-:-:S07]  /*2a90*/  MOV R6, 0x2ab0 ;  /* 0x00002ab000067802 */ /* 0x000fce0000000f00 */
[----:B------:R-:W-:Y:S05]  /*2aa0*/  CALL.REL.NOINC `($__internal_0_$__cuda_sm20_div_rn_f64_full) ;  /* 0x0000000400807944 */ /* 0x000fea0003c00000 */
[----:B------:R-:W-:-:S07]  /*2ab0*/  IMAD.MOV.U32 R5, RZ, RZ, R3 ;  /* 0x000000ffff057224 */ /* 0x000fce00078e0003 */
.L_x_56:
[----:B------:R-:W-:Y:S05]  /*2ac0*/  BSYNC.RECONVERGENT B2 ;  /* 0x0000000000027941 */ /* 0x000fea0003800200 */
.L_x_55:
        /* <DEDUP_REMOVED lines=23> */
[----:B------:R-:W-:Y:S02]  /*2c40*/  IMAD.MOV.U32 R6, RZ, RZ, R4 ;  /* 0x000000ffff067224 */ /* 0x000fe400078e0004 */
[----:B------:R-:W-:-:S07]  /*2c50*/  IMAD.MOV.U32 R7, RZ, RZ, R3 ;  /* 0x000000ffff077224 */ /* 0x000fce00078e0003 */
.L_x_58:
[----:B------:R-:W-:Y:S05]  /*2c60*/  BSYNC.RECONVERGENT B2 ;  /* 0x0000000000027941 */ /* 0x000fea0003800200 */
.L_x_57:
[----:B------:R-:W-:-:S11]  /*2c70*/  DADD R22, R22, -R6 ;  /* 0x0000000016167229 */ /* 0x000fd60000000806 */
.L_x_52:
[----:B------:R-:W-:Y:S05]  /*2c80*/  BSYNC.RECONVERGENT B1 ;  /* 0x0000000000017941 */ /* 0x000fea0003800200 */
.L_x_0:
[----:B------:R-:W1:Y:S02]  /*2c90*/  LDC.64 R8, c[0x0][0x390] ;  /* 0x0000e400ff087b82 */ /* 0x000e640000000a00 */
[----:B-1----:R-:W-:-:S05]  /*2ca0*/  IMAD.WIDE R8, R2, 0x30, R8 ;  /* 0x0000003002087825 */ /* 0x002fca00078e0208 */
[----:B0-----:R-:W2:Y:S04]  /*2cb0*/  LDG.E.64 R10, desc[UR10][R8.64+0x18] ;  /* 0x0000180a080a7981 */ /* 0x001ea8000c1e1b00 */
[----:B------:R-:W3:Y:S01]  /*2cc0*/  LDG.E.64 R12, desc[UR10][R8.64+0x20] ;  /* 0x0000200a080c7981 */ /* 0x000ee2000c1e1b00 */
[----:B------:R-:W-:Y:S01]  /*2cd0*/  DMUL R4, R22, R22 ;  /* 0x0000001616047228 */ /* 0x000fe20000000000 */
[----:B------:R-:W-:Y:S01]  /*2ce0*/  IMAD.MOV.U32 R16, RZ, RZ, 0x0 ;  /* 0x00000000ff107424 */ /* 0x000fe200078e00ff */
[----:B------:R-:W-:Y:S01]  /*2cf0*/  BSSY.RECONVERGENT B1, `(.L_x_59) ;  /* 0x0000020000017945 */ /* 0x000fe20003800200 */
[----:B------:R-:W-:-:S05]  /*2d00*/  IMAD.MOV.U32 R17, RZ, RZ, 0x3fd80000 ;  /* 0x3fd80000ff117424 */ /* 0x000fca00078e00ff */
[----:B------:R-:W-:-:S06]  /*2d10*/  DFMA R4, R24, R24, R4 ;  /* 0x000000181804722b */ /* 0x000fcc0000000004 */
[----:B------:R-:W0:Y:S04]  /*2d20*/  MUFU.RSQ64H R7, R5 ;  /* 0x0000000500077308 */ /* 0x000e280000001c00 */
[----:B------:R-:W-:-:S04]  /*2d30*/  IADD3 R6, PT, PT, R5, -0x3500000, RZ ;  /* 0xfcb0000005067810 */ /* 0x000fc80007ffe0ff */
[----:B------:R-:W-:Y:S02]  /*2d40*/  ISETP.GE.U32.AND P0, PT, R6, 0x7ca00000, PT ;  /* 0x7ca000000600780c */ /* 0x000fe40003f06070 */
[----:B0-----:R-:W-:-:S08]  /*2d50*/  DMUL R14, R6, R6 ;  /* 0x00000006060e7228 */ /* 0x001fd00000000000 */
[----:B------:R-:W-:-:S08]  /*2d60*/  DFMA R14, R4, -R14, 1 ;  /* 0x3ff00000040e742b */ /* 0x000fd0000000080e */
[----:B------:R-:W-:Y:S02]  /*2d70*/  DFMA R16, R14, R16, 0.5 ;  /* 0x3fe000000e10742b */ /* 0x000fe40000000010 */
[----:B------:R-:W-:-:S08]  /*2d80*/  DMUL R14, R6, R14 ;  /* 0x0000000e060e7228 */ /* 0x000fd00000000000 */
[----:B-----5:R-:W-:-:S08]  /*2d90*/  DFMA R18, R16, R14, R6 ;  /* 0x0000000e1012722b */ /* 0x020fd00000000006 */
[----:B------:R-:W-:Y:S02]  /*2da0*/  DMUL R20, R4, R18 ;  /* 0x0000001204147228 */ /* 0x000fe40000000000 */
[----:B------:R-:W-:Y:S01]  /*2db0*/  IADD3 R17, PT, PT, R19, -0x100000, RZ ;  /* 0xfff0000013117810 */ /* 0x000fe20007ffe0ff */
[----:B------:R-:W-:Y:S01]  /*2dc0*/  IMAD.MOV.U32 R16, RZ, RZ, R18 ;  /* 0x000000ffff107224 */ /* 0x000fe200078e0012 */
[----:B--2---:R-:W-:Y:S02]  /*2dd0*/  DADD R10, R10, R24 ;  /* 0x000000000a0a7229 */ /* 0x004fe40000000018 */
[----:B---3--:R-:W-:Y:S02]  /*2de0*/  DADD R12, R12, R22 ;  /* 0x000000000c0c7229 */ /* 0x008fe40000000016 */
[----:B------:R-:W-:-:S03]  /*2df0*/  DFMA R22, R20, -R20, R4 ;  /* 0x800000141416722b */ /* 0x000fc60000000004 */
[----:B------:R0:W-:Y:S04]  /*2e00*/  STG.E.64 desc[UR10][R8.64+0x18], R10 ;  /* 0x0000180a08007986 */ /* 0x0001e8000c101b0a */
[----:B------:R0:W-:Y:S01]  /*2e10*/  STG.E.64 desc[UR10][R8.64+0x20], R12 ;  /* 0x0000200c08007986 */ /* 0x0001e2000c101b0a */
[----:B------:R-:W-:Y:S01]  /*2e20*/  DFMA R14, R22, R16, R20 ;  /* 0x00000010160e722b */ /* 0x000fe20000000014 */
[----:B------:R-:W-:Y:S10]  /*2e30*/  @!P0 BRA `(.L_x_60) ;  /* 0x00000000002c8947 */ /* 0x000ff40003800000 */
[----:B------:R-:W-:Y:S01]  /*2e40*/  MOV R3, R5 ;  /* 0x0000000500037202 */ /* 0x000fe20000000f00 */
[----:B0-----:R-:W-:Y:S01]  /*2e50*/  IMAD.MOV.U32 R12, RZ, RZ, R18 ;  /* 0x000000ffff0c7224 */ /* 0x001fe200078e0012 */
[----:B------:R-:W-:Y:S01]  /*2e60*/  MOV R8, R20 ;  /* 0x0000001400087202 */ /* 0x000fe20000000f00 */
[----:B------:R-:W-:Y:S01]  /*2e70*/  IMAD.MOV.U32 R10, RZ, RZ, R22 ;  /* 0x000000ffff0a7224 */ /* 0x000fe200078e0016 */
[----:B------:R-:W-:Y:S01]  /*2e80*/  MOV R14, 0x2ed0 ;  /* 0x00002ed0000e7802 */ /* 0x000fe20000000f00 */
[----:B------:R-:W-:Y:S02]  /*2e90*/  IMAD.MOV.U32 R9, RZ, RZ, R23 ;  /* 0x000000ffff097224 */ /* 0x000fe400078e0017 */
[----:B------:R-:W-:Y:S02]  /*2ea0*/  IMAD.MOV.U32 R7, RZ, RZ, R21 ;  /* 0x000000ffff077224 */ /* 0x000fe400078e0015 */
[----:B------:R-:W-:-:S07]  /*2eb0*/  IMAD.MOV.U32 R5, RZ, RZ, R17 ;  /* 0x000000ffff057224 */ /* 0x000fce00078e0011 */
[----:B------:R-:W-:Y:S05]  /*2ec0*/  CALL.REL.NOINC `($__internal_1_$__cuda_sm20_dsqrt_rn_f64_mediumpath_v1) ;  /* 0x00000008000c7944 */ /* 0x000fea0003c00000 */
[----:B------:R-:W-:Y:S01]  /*2ed0*/  MOV R14, R4 ;  /* 0x00000004000e7202 */ /* 0x000fe20000000f00 */
[----:B------:R-:W-:-:S07]  /*2ee0*/  IMAD.MOV.U32 R15, RZ, RZ, R3 ;  /* 0x000000ffff0f7224 */ /* 0x000fce00078e0003 */
.L_x_60:
[----:B------:R-:W-:Y:S05]  /*2ef0*/  BSYNC.RECONVERGENT B1 ;  /* 0x0000000000017941 */ /* 0x000fea0003800200 */
.L_x_59:
[----:B------:R-:W1:Y:S01]  /*2f00*/  MUFU.RCP64H R5, R27 ;  /* 0x0000001b00057308 */ /* 0x000e620000001800 */
[----:B------:R-:W-:Y:S01]  /*2f10*/  IMAD.MOV.U32 R4, RZ, RZ, 0x1 ;  /* 0x00000001ff047424 */ /* 0x000fe200078e00ff */
[----:B------:R-:W-:Y:S01]  /*2f20*/  FSETP.GEU.AND P1, PT, |R15|, 6.5827683646048100446e-37, PT ;  /* 0x036000000f00780b */ /* 0x000fe20003f2e200 */
[----:B------:R-:W-:Y:S04]  /*2f30*/  BSSY.RECONVERGENT B1, `(.L_x_61) ;  /* 0x0000013000017945 */ /* 0x000fe80003800200 */
[----:B-1----:R-:W-:-:S08]  /*2f40*/  DFMA R6, R4, -R26, 1 ;  /* 0x3ff000000406742b */ /* 0x002fd0000000081a */
[----:B------:R-:W-:-:S08]  /*2f50*/  DFMA R6, R6, R6, R6 ;  /* 0x000000060606722b */ /* 0x000fd00000000006 */
[----:B------:R-:W-:-:S08]  /*2f60*/  DFMA R6, R4, R6, R4 ;  /* 0x000000060406722b */ /* 0x000fd00000000004 */
[----:B------:R-:W-:-:S08]  /*2f70*/  DFMA R4, R6, -R26, 1 ;  /* 0x3ff000000604742b */ /* 0x000fd0000000081a */
[----:B------:R-:W-:-:S08]  /*2f80*/  DFMA R4, R6, R4, R6 ;  /* 0x000000040604722b */ /* 0x000fd00000000006 */
[----:B------:R-:W-:-:S08]  /*2f90*/  DMUL R6, R4, R14 ;  /* 0x0000000e04067228 */ /* 0x000fd00000000000 */
[----:B0-----:R-:W-:-:S08]  /*2fa0*/  DFMA R8, R6, -R26, R14 ;  /* 0x8000001a0608722b */ /* 0x001fd0000000000e */
        /* <DEDUP_REMOVED lines=11> */
.L_x_62:
[----:B------:R-:W-:Y:S05]  /*3060*/  BSYNC.RECONVERGENT B1 ;  /* 0x0000000000017941 */ /* 0x000fea0003800200 */
.L_x_61:
[----:B------:R-:W0:Y:S02]  /*3070*/  LDC.64 R6, c[0x0][0x398] ;  /* 0x0000e600ff067b82 */ /* 0x000e240000000a00 */
[----:B0-----:R-:W-:-:S05]  /*3080*/  IMAD.WIDE R2, R2, 0x8, R6 ;  /* 0x0000000802027825 */ /* 0x001fca00078e0206 */
[----:B------:R-:W-:Y:S01]  /*3090*/  STG.E.64 desc[UR10][R2.64], R4 ;  /* 0x0000000402007986 */ /* 0x000fe2000c101b0a */
[----:B------:R-:W-:Y:S05]  /*30a0*/  EXIT ;  /* 0x000000000000794d */ /* 0x000fea0003800000 */
        .weak           $__internal_0_$__cuda_sm20_div_rn_f64_full
        .type           $__internal_0_$__cuda_sm20_div_rn_f64_full,@function
        .size           $__internal_0_$__cuda_sm20_div_rn_f64_full,($__internal_1_$__cuda_sm20_dsqrt_rn_f64_mediumpath_v1 - $__internal_0_$__cuda_sm20_div_rn_f64_full)
$__internal_0_$__cuda_sm20_div_rn_f64_full:
[----:B------:R-:W-:Y:S01]  /*30b0*/  MOV R33, R3 ;  /* 0x0000000300217202 */ /* 0x000fe20000000f00 */
[----:B------:R-:W-:Y:S01]  /*30c0*/  IMAD.MOV.U32 R11, RZ, RZ, R9 ;  /* 0x000000ffff0b7224 */ /* 0x000fe200078e0009 */
[----:B------:R-:W-:Y:S01]  /*30d0*/  FSETP.GEU.AND P0, PT, |R9|, 1.469367938527859385e-39, PT ;  /* 0x001000000900780b */ /* 0x000fe20003f0e200 */
[----:B------:R-:W-:Y:S01]  /*30e0*/  IMAD.MOV.U32 R10, RZ, RZ, R8 ;  /* 0x000000ffff0a7224 */ /* 0x000fe200078e0008 */
[----:B------:R-:W-:Y:S01]  /*30f0*/  FSETP.GEU.AND P2, PT, |R33|, 1.469367938527859385e-39, PT ;  /* 0x001000002100780b */ /* 0x000fe20003f4e200 */
[----:B------:R-:W-:Y:S01]  /*3100*/  IMAD.MOV.U32 R32, RZ, RZ, R4 ;  /* 0x000000ffff207224 */ /* 0x000fe200078e0004 */
[----:B------:R-:W-:Y:S01]  /*3110*/  LOP3.LUT R3, R9, 0x800fffff, RZ, 0xc0, !PT ;  /* 0x800fffff09037812 */ /* 0x000fe200078ec0ff */
[----:B------:R-:W-:Y:S01]  /*3120*/  BSSY.RECONVERGENT B0, `(.L_x_63) ;  /* 0x0000059000007945 */ /* 0x000fe20003800200 */
[----:B------:R-:W-:Y:S01]  /*3130*/  LOP3.LUT R4, R33, 0x7ff00000, RZ, 0xc0, !PT ;  /* 0x7ff0000021047812 */ /* 0x000fe200078ec0ff */
[----:B------:R-:W-:Y:S01]  /*3140*/  IMAD.MOV.U32 R36, RZ, RZ, R32 ;  /* 0x000000ffff247224 */ /* 0x000fe200078e0020 */
[----:B------:R-:W-:-:S02]  /*3150*/  LOP3.LUT R15, R3, 0x3ff00000, RZ, 0xfc, !PT ;  /* 0x3ff00000030f7812 */ /* 0x000fc400078efcff */
[----:B------:R-:W-:Y:S02]  /*3160*/  MOV R14, R8 ;  /* 0x00000008000e7202 */ /* 0x000fe40000000f00 */
[----:B------:R-:W-:Y:S01]  /*3170*/  LOP3.LUT R5, R9, 0x7ff00000, RZ, 0xc0, !PT ;  /* 0x7ff0000009057812 */ /* 0x000fe200078ec0ff */
[----:B------:R-:W-:Y:S02]  /*3180*/  @!P0 DMUL R14, R10, 8.98846567431157953865e+307 ;  /* 0x7fe000000a0e8828 */ /* 0x000fe40000000000 */
[----:B------:R-:W-:Y:S02]  /*3190*/  @!P2 LOP3.LUT R3, R11, 0x7ff00000, RZ, 0xc0, !PT ;  /* 0x7ff000000b03a812 */ /* 0x000fe400078ec0ff */
[C---:B------:R-:W-:Y:S02]  /*31a0*/  ISETP.GE.U32.AND P1, PT, R4.reuse, R5, PT ;  /* 0x000000050400720c */ /* 0x040fe40003f26070 */
[----:B------:R-:W-:Y:S01]  /*31b0*/  @!P2 ISETP.GE.U32.AND P3, PT, R4, R3, PT ;  /* 0x000000030400a20c */ /* 0x000fe20003f66070 */
[----:B------:R-:W-:Y:S01]  /*31c0*/  IMAD.MOV.U32 R3, RZ, RZ, 0x1ca00000 ;  /* 0x1ca00000ff037424 */ /* 0x000fe200078e00ff */
[----:B------:R-:W0:Y:S01]  /*31d0*/  MUFU.RCP64H R9, R15 ;  /* 0x0000000f00097308 */ /* 0x000e220000001800 */
[----:B------:R-:W-:-:S02]  /*31e0*/  @!P2 MOV R34, RZ ;  /* 0x000000ff0022a202 */ /* 0x000fc40000000f00 */
[----:B------:R-:W-:Y:S02]  /*31f0*/  @!P0 LOP3.LUT R5, R15, 0x7ff00000, RZ, 0xc0, !PT ;  /* 0x7ff000000f058812 */ /* 0x000fe400078ec0ff */
[C---:B------:R-:W-:Y:S02]  /*3200*/  @!P2 SEL R7, R3.reuse, 0x63400000, !P3 ;  /* 0x634000000307a807 */ /* 0x040fe40005800000 */
[----:B------:R-:W-:Y:S02]  /*3210*/  SEL R8, R3, 0x63400000, !P1 ;  /* 0x6340000003087807 */ /* 0x000fe40004800000 */
[--C-:B------:R-:W-:Y:S02]  /*3220*/  @!P2 LOP3.LUT R7, R7, 0x80000000, R33.reuse, 0xf8, !PT ;  /* 0x800000000707a812 */ /* 0x100fe400078ef821 */
[----:B------:R-:W-:Y:S01]  /*3230*/  LOP3.LUT R37, R8, 0x800fffff, R33, 0xf8, !PT ;  /* 0x800fffff08257812 */ /* 0x000fe200078ef821 */
[----:B------:R-:W-:Y:S01]  /*3240*/  IMAD.MOV.U32 R8, RZ, RZ, 0x1 ;  /* 0x00000001ff087424 */ /* 0x000fe200078e00ff */
[----:B------:R-:W-:Y:S01]  /*3250*/  @!P2 LOP3.LUT R35, R7, 0x100000, RZ, 0xfc, !PT ;  /* 0x001000000723a812 */ /* 0x000fe200078efcff */
[----:B------:R-:W-:-:S05]  /*3260*/  IMAD.MOV.U32 R7, RZ, RZ, R4 ;  /* 0x000000ffff077224 */ /* 0x000fca00078e0004 */
[----:B------:R-:W-:Y:S02]  /*3270*/  @!P2 DFMA R36, R36, 2, -R34 ;  /* 0x400000002424a82b */ /* 0x000fe40000000822 */
[----:B0-----:R-:W-:-:S08]  /*3280*/  DFMA R34, R8, -R14, 1 ;  /* 0x3ff000000822742b */ /* 0x001fd0000000080e */
[----:B------:R-:W-:Y:S01]  /*3290*/  DFMA R34, R34, R34, R34 ;  /* 0x000000222222722b */ /* 0x000fe20000000022 */
[----:B------:R-:W-:-:S07]  /*32a0*/  @!P2 LOP3.LUT R7, R37, 0x7ff00000, RZ, 0xc0, !PT ;  /* 0x7ff000002507a812 */ /* 0x000fce00078ec0ff */
[----:B------:R-:W-:-:S08]  /*32b0*/  DFMA R8, R8, R34, R8 ;  /* 0x000000220808722b */ /* 0x000fd00000000008 */
[----:B------:R-:W-:-:S08]  /*32c0*/  DFMA R38, R8, -R14, 1 ;  /* 0x3ff000000826742b */ /* 0x000fd0000000080e */
[----:B------:R-:W-:-:S08]  /*32d0*/  DFMA R38, R8, R38, R8 ;  /* 0x000000260826722b */ /* 0x000fd00000000008 */
[----:B------:R-:W-:-:S08]  /*32e0*/  DMUL R8, R38, R36 ;  /* 0x0000002426087228 */ /* 0x000fd00000000000 */
[----:B------:R-:W-:-:S08]  /*32f0*/  DFMA R34, R8, -R14, R36 ;  /* 0x8000000e0822722b */ /* 0x000fd00000000024 */
[----:B------:R-:W-:Y:S01]  /*3300*/  DFMA R34, R38, R34, R8 ;  /* 0x000000222622722b */ /* 0x000fe20000000008 */
[----:B------:R-:W-:-:S04]  /*3310*/  IADD3 R8, PT, PT, R7, -0x1, RZ ;  /* 0xffffffff07087810 */ /* 0x000fc80007ffe0ff */
[----:B------:R-:W-:Y:S01]  /*3320*/  ISETP.GT.U32.AND P0, PT, R8, 0x7feffffe, PT ;  /* 0x7feffffe0800780c */ /* 0x000fe20003f04070 */
[----:B------:R-:W-:-:S05]  /*3330*/  VIADD R8, R5, 0xffffffff ;  /* 0xffffffff05087836 */ /* 0x000fca0000000000 */
[----:B------:R-:W-:-:S13]  /*3340*/  ISETP.GT.U32.OR P0, PT, R8, 0x7feffffe, P0 ;  /* 0x7feffffe0800780c */ /* 0x000fda0000704470 */
[----:B------:R-:W-:Y:S05]  /*3350*/  @P0 BRA `(.L_x_64) ;  /* 0x0000000000740947 */ /* 0x000fea0003800000 */
[----:B------:R-:W-:Y:S01]  /*3360*/  LOP3.LUT R5, R11, 0x7ff00000, RZ, 0xc0, !PT ;  /* 0x7ff000000b057812 */ /* 0x000fe200078ec0ff */
[----:B------:R-:W-:-:S03]  /*3370*/  IMAD.MOV.U32 R32, RZ, RZ, RZ ;  /* 0x000000ffff207224 */ /* 0x000fc600078e00ff */
[CC--:B------:R-:W-:Y:S02]  /*3380*/  ISETP.GE.U32.AND P0, PT, R4.reuse, R5.reuse, PT ;  /* 0x000000050400720c */ /* 0x0c0fe40003f06070 */
[----:B------:R-:W-:Y:S02]  /*3390*/  VIADDMNMX R4, R4, -R5, 0xb9600000, !PT ;  /* 0xb960000004047446 */ /* 0x000fe40007800905 */
[----:B------:R-:W-:Y:S02]  /*33a0*/  SEL R3, R3, 0x63400000, !P0 ;  /* 0x6340000003037807 */ /* 0x000fe40004000000 */
[----:B------:R-:W-:-:S05]  /*33b0*/  VIMNMX R4, PT, PT, R4, 0x46a00000, PT ;  /* 0x46a0000004047848 */ /* 0x000fca0003fe0100 */
[----:B------:R-:W-:-:S05]  /*33c0*/  IMAD.IADD R4, R4, 0x1, -R3 ;  /* 0x0000000104047824 */ /* 0x000fca00078e0a03 */
[----:B------:R-:W-:-:S06]  /*33d0*/  IADD3 R33, PT, PT, R4, 0x7fe00000, RZ ;  /* 0x7fe0000004217810 */ /* 0x000fcc0007ffe0ff */
[----:B------:R-:W-:-:S10]  /*33e0*/  DMUL R8, R34, R32 ;  /* 0x0000002022087228 */ /* 0x000fd40000000000 */
[----:B------:R-:W-:-:S13]  /*33f0*/  FSETP.GTU.AND P0, PT, |R9|, 1.469367938527859385e-39, PT ;  /* 0x001000000900780b */ /* 0x000fda0003f0c200 */
[----:B------:R-:W-:Y:S05]  /*3400*/  @P0 BRA `(.L_x_65) ;  /* 0x0000000000a80947 */ /* 0x000fea0003800000 */
[----:B------:R-:W-:Y:S01]  /*3410*/  DFMA R14, R34, -R14, R36 ;  /* 0x8000000e220e722b */ /* 0x000fe20000000024 */
[----:B------:R-:W-:-:S09]  /*3420*/  IMAD.MOV.U32 R32, RZ, RZ, RZ ;  /* 0x000000ffff207224 */ /* 0x000fd200078e00ff */
[C---:B------:R-:W-:Y:S02]  /*3430*/  FSETP.NEU.AND P0, PT, R15.reuse, RZ, PT ;  /* 0x000000ff0f00720b */ /* 0x040fe40003f0d000 */
[----:B------:R-:W-:-:S04]  /*3440*/  LOP3.LUT R3, R15, 0x80000000, R11, 0x48, !PT ;  /* 0x800000000f037812 */ /* 0x000fc800078e480b */
[----:B------:R-:W-:-:S07]  /*3450*/  LOP3.LUT R33, R3, R33, RZ, 0xfc, !PT ;  /* 0x0000002103217212 */ /* 0x000fce00078efcff */
[----:B------:R-:W-:Y:S05]  /*3460*/  @!P0 BRA `(.L_x_65) ;  /* 0x0000000000908947 */ /* 0x000fea0003800000 */
[C---:B------:R-:W-:Y:S01]  /*3470*/  IADD3 R11, PT, PT, -R4.reuse, RZ, RZ ;  /* 0x000000ff040b7210 */ /* 0x040fe20007ffe1ff */
[----:B------:R-:W-:Y:S01]  /*3480*/  IMAD.MOV.U32 R10, RZ, RZ, RZ ;  /* 0x000000ffff0a7224 */ /* 0x000fe200078e00ff */
[----:B------:R-:W-:-:S05]  /*3490*/  IADD3 R4, PT, PT, -R4, -0x43300000, RZ ;  /* 0xbcd0000004047810 */ /* 0x000fca0007ffe1ff */
[----:B------:R-:W-:Y:S02]  /*34a0*/  DFMA R10, R8, -R10, R34 ;  /* 0x8000000a080a722b */ /* 0x000fe40000000022 */
[----:B------:R-:W-:-:S08]  /*34b0*/  DMUL.RP R34, R34, R32 ;  /* 0x0000002022227228 */ /* 0x000fd00000008000 */
[----:B------:R-:W-:Y:S02]  /*34c0*/  FSETP.NEU.AND P0, PT, |R11|, R4, PT ;  /* 0x000000040b00720b */ /* 0x000fe40003f0d200 */
[----:B------:R-:W-:Y:S02]  /*34d0*/  LOP3.LUT R3, R35, R3, RZ, 0x3c, !PT ;  /* 0x0000000323037212 */ /* 0x000fe400078e3cff */
[----:B------:R-:W-:Y:S02]  /*34e0*/  FSEL R4, R34, R8, !P0 ;  /* 0x0000000822047208 */ /* 0x000fe40004000000 */
[----:B------:R-:W-:-:S03]  /*34f0*/  FSEL R5, R3, R9, !P0 ;  /* 0x0000000903057208 */ /* 0x000fc60004000000 */
[----:B------:R-:W-:Y:S01]  /*3500*/  IMAD.MOV.U32 R8, RZ, RZ, R4 ;  /* 0x000000ffff087224 */ /* 0x000fe200078e0004 */
[----:B------:R-:W-:Y:S01]  /*3510*/  MOV R9, R5 ;  /* 0x0000000500097202 */ /* 0x000fe20000000f00 */
[----:B------:R-:W-:Y:S06]  /*3520*/  BRA `(.L_x_65) ;  /* 0x0000000000607947 */ /* 0x000fec0003800000 */
.L_x_64:
[----:B------:R-:W-:-:S14]  /*3530*/  DSETP.NAN.AND P0, PT, R32, R32, PT ;  /* 0x000000202000722a */ /* 0x000fdc0003f08000 */
[----:B------:R-:W-:Y:S05]  /*3540*/  @P0 BRA `(.L_x_66) ;  /* 0x00000000004c0947 */ /* 0x000fea0003800000 */
[----:B------:R-:W-:-:S14]  /*3550*/  DSETP.NAN.AND P0, PT, R10, R10, PT ;  /* 0x0000000a0a00722a */ /* 0x000fdc0003f08000 */
[----:B------:R-:W-:Y:S05]  /*3560*/  @P0 BRA `(.L_x_67) ;  /* 0x0000000000340947 */ /* 0x000fea0003800000 */
[----:B------:R-:W-:Y:S01]  /*3570*/  ISETP.NE.AND P0, PT, R7, R5, PT ;  /* 0x000000050700720c */ /* 0x000fe20003f05270 */
[----:B------:R-:W-:Y:S02]  /*3580*/  IMAD.MOV.U32 R8, RZ, RZ, 0x0 ;  /* 0x00000000ff087424 */ /* 0x000fe400078e00ff */
[----:B------:R-:W-:-:S10]  /*3590*/  IMAD.MOV.U32 R9, RZ, RZ, -0x80000 ;  /* 0xfff80000ff097424 */ /* 0x000fd400078e00ff */
[----:B------:R-:W-:Y:S05]  /*35a0*/  @!P0 BRA `(.L_x_65) ;  /* 0x0000000000408947 */ /* 0x000fea0003800000 */
[----:B------:R-:W-:Y:S02]  /*35b0*/  ISETP.NE.AND P0, PT, R7, 0x7ff00000, PT ;  /* 0x7ff000000700780c */ /* 0x000fe40003f05270 */
[----:B------:R-:W-:Y:S02]  /*35c0*/  LOP3.LUT R3, R33, 0x80000000, R11, 0x48, !PT ;  /* 0x8000000021037812 */ /* 0x000fe400078e480b */
[----:B------:R-:W-:-:S13]  /*35d0*/  ISETP.EQ.OR P0, PT, R5, RZ, !P0 ;  /* 0x000000ff0500720c */ /* 0x000fda0004702670 */
[----:B------:R-:W-:Y:S01]  /*35e0*/  @P0 LOP3.LUT R4, R3, 0x7ff00000, RZ, 0xfc, !PT ;  /* 0x7ff0000003040812 */ /* 0x000fe200078efcff */
[----:B------:R-:W-:Y:S01]  /*35f0*/  @!P0 IMAD.MOV.U32 R9, RZ, RZ, R3 ;  /* 0x000000ffff098224 */ /* 0x000fe200078e0003 */
[----:B------:R-:W-:Y:S01]  /*3600*/  @!P0 MOV R8, RZ ;  /* 0x000000ff00088202 */ /* 0x000fe20000000f00 */
[----:B------:R-:W-:Y:S01]  /*3610*/  @P0 IMAD.MOV.U32 R8, RZ, RZ, RZ ;  /* 0x000000ffff080224 */ /* 0x000fe200078e00ff */
[----:B------:R-:W-:Y:S01]  /*3620*/  @P0 MOV R9, R4 ;  /* 0x0000000400090202 */ /* 0x000fe20000000f00 */
[----:B------:R-:W-:Y:S06]  /*3630*/  BRA `(.L_x_65) ;  /* 0x00000000001c7947 */ /* 0x000fec0003800000 */
.L_x_67:
[----:B------:R-:W-:Y:S01]  /*3640*/  LOP3.LUT R3, R11, 0x80000, RZ, 0xfc, !PT ;  /* 0x000800000b037812 */ /* 0x000fe200078efcff */
[----:B------:R-:W-:-:S04]  /*3650*/  IMAD.MOV.U32 R8, RZ, RZ, R10 ;  /* 0x000000ffff087224 */ /* 0x000fc800078e000a */
[----:B------:R-:W-:Y:S01]  /*3660*/  IMAD.MOV.U32 R9, RZ, RZ, R3 ;  /* 0x000000ffff097224 */ /* 0x000fe200078e0003 */
[----:B------:R-:W-:Y:S06]  /*3670*/  BRA `(.L_x_65) ;  /* 0x00000000000c7947 */ /* 0x000fec0003800000 */
.L_x_66:
[----:B------:R-:W-:Y:S02]  /*3680*/  LOP3.LUT R3, R33, 0x80000, RZ, 0xfc, !PT ;  /* 0x0008000021037812 */ /* 0x000fe400078efcff */
[----:B------:R-:W-:-:S03]  /*3690*/  MOV R8, R32 ;  /* 0x0000002000087202 */ /* 0x000fc60000000f00 */
[----:B------:R-:W-:-:S07]  /*36a0*/  IMAD.MOV.U32 R9, RZ, RZ, R3 ;  /* 0x000000ffff097224 */ /* 0x000fce00078e0003 */
.L_x_65:
[----:B------:R-:W-:Y:S05]  /*36b0*/  BSYNC.RECONVERGENT B0 ;  /* 0x0000000000007941 */ /* 0x000fea0003800200 */
.L_x_63:
[----:B------:R-:W-:Y:S01]  /*36c0*/  IMAD.MOV.U32 R7, RZ, RZ, 0x0 ;  /* 0x00000000ff077424 */ /* 0x000fe200078e00ff */
[----:B------:R-:W-:Y:S01]  /*36d0*/  MOV R3, R9 ;  /* 0x0000000900037202 */ /* 0x000fe20000000f00 */
[----:B------:R-:W-:Y:S02]  /*36e0*/  IMAD.MOV.U32 R4, RZ, RZ, R8 ;  /* 0x000000ffff047224 */ /* 0x000fe400078e0008 */
[----:B------:R-:W-:Y:S05]  /*36f0*/  RET.REL.NODEC R6 `(_Z11slaveKernelP8ParticleS0_P9ParticleVPdi) ;  /* 0xffffffc806407950 */ /* 0x000fea0003c3ffff */
        .weak           $__internal_1_$__cuda_sm20_dsqrt_rn_f64_mediumpath_v1
        .type           $__internal_1_$__cuda_sm20_dsqrt_rn_f64_mediumpath_v1,@function
        .size           $__internal_1_$__cuda_sm20_dsqrt_rn_f64_mediumpath_v1,(.L_x_74 - $__internal_1_$__cuda_sm20_dsqrt_rn_f64_mediumpath_v1)
$__internal_1_$__cuda_sm20_dsqrt_rn_f64_mediumpath_v1:
[----:B------:R-:W-:Y:S01]  /*3700*/  ISETP.GE.U32.AND P0, PT, R6, -0x3400000, PT ;  /* 0xfcc000000600780c */ /* 0x000fe20003f06070 */
[----:B------:R-:W-:Y:S01]  /*3710*/  BSSY.RECONVERGENT B0, `(.L_x_68) ;  /* 0x0000028000007945 */ /* 0x000fe20003800200 */
[----:B------:R-:W-:Y:S01]  /*3720*/  IMAD.MOV.U32 R11, RZ, RZ, R9 ;  /* 0x000000ffff0b7224 */ /* 0x000fe200078e0009 */
[----:B------:R-:W-:Y:S01]  /*3730*/  MOV R33, R3 ;  /* 0x0000000300217202 */ /* 0x000fe20000000f00 */
[----:B------:R-:W-:Y:S01]  /*3740*/  IMAD.MOV.U32 R32, RZ, RZ, R4 ;  /* 0x000000ffff207224 */ /* 0x000fe200078e0004 */
[----:B------:R-:W-:Y:S01]  /*3750*/  MOV R9, R7 ;  /* 0x0000000700097202 */ /* 0x000fe20000000f00 */
[----:B------:R-:W-:-:S07]  /*3760*/  IMAD.MOV.U32 R13, RZ, RZ, R5 ;  /* 0x000000ffff0d7224 */ /* 0x000fce00078e0005 */
[----:B------:R-:W-:Y:S05]  /*3770*/  @!P0 BRA `(.L_x_69) ;  /* 0x0000000000208947 */ /* 0x000fea0003800000 */
[----:B------:R-:W-:-:S10]  /*3780*/  DFMA.RM R8, R10, R12, R8 ;  /* 0x0000000c0a08722b */ /* 0x000fd40000004008 */
[----:B------:R-:W-:-:S05]  /*3790*/  IADD3 R4, P0, PT, R8, 0x1, RZ ;  /* 0x0000000108047810 */ /* 0x000fca0007f1e0ff */
[----:B------:R-:W-:-:S06]  /*37a0*/  IMAD.X R5, RZ, RZ, R9, P0 ;  /* 0x000000ffff057224 */ /* 0x000fcc00000e0609 */
[----:B------:R-:W-:-:S08]  /*37b0*/  DFMA.RP R32, -R8, R4, R32 ;  /* 0x000000040820722b */ /* 0x000fd00000008120 */
[----:B------:R-:W-:-:S06]  /*37c0*/  DSETP.GT.AND P0, PT, R32, RZ, PT ;  /* 0x000000ff2000722a */ /* 0x000fcc0003f04000 */
[----:B------:R-:W-:Y:S02]  /*37d0*/  FSEL R4, R4, R8, P0 ;  /* 0x0000000804047208 */ /* 0x000fe40000000000 */
[----:B------:R-:W-:Y:S01]  /*37e0*/  FSEL R5, R5, R9, P0 ;  /* 0x0000000905057208 */ /* 0x000fe20000000000 */
[----:B------:R-:W-:Y:S06]  /*37f0*/  BRA `(.L_x_70) ;  /* 0x0000000000647947 */ /* 0x000fec0003800000 */
.L_x_69:
[----:B------:R-:W-:-:S14]  /*3800*/  DSETP.NE.AND P0, PT, R32, RZ, PT ;  /* 0x000000ff2000722a */ /* 0x000fdc0003f05000 */
[----:B------:R-:W-:Y:S05]  /*3810*/  @!P0 BRA `(.L_x_71) ;  /* 0x0000000000588947 */ /* 0x000fea0003800000 */
[----:B------:R-:W-:-:S13]  /*3820*/  ISETP.GE.AND P0, PT, R33, RZ, PT ;  /* 0x000000ff2100720c */ /* 0x000fda0003f06270 */
[----:B------:R-:W-:Y:S01]  /*3830*/  @!P0 IMAD.MOV.U32 R4, RZ, RZ, 0x0 ;  /* 0x00000000ff048424 */ /* 0x000fe200078e00ff */
[----:B------:R-:W-:Y:S01]  /*3840*/  @!P0 MOV R5, 0xfff80000 ;  /* 0xfff8000000058802 */ /* 0x000fe20000000f00 */
[----:B------:R-:W-:Y:S06]  /*3850*/  @!P0 BRA `(.L_x_70) ;  /* 0x00000000004c8947 */ /* 0x000fec0003800000 */
[----:B------:R-:W-:-:S13]  /*3860*/  ISETP.GT.AND P0, PT, R33, 0x7fefffff, PT ;  /* 0x7fefffff2100780c */ /* 0x000fda0003f04270 */
[----:B------:R-:W-:Y:S05]  /*3870*/  @P0 BRA `(.L_x_71) ;  /* 0x0000000000400947 */ /* 0x000fea0003800000 */
[----:B------:R-:W-:Y:S01]  /*3880*/  DMUL R32, R32, 8.11296384146066816958e+31 ;  /* 0x4690000020207828 */ /* 0x000fe20000000000 */
[----:B------:R-:W-:Y:S01]  /*3890*/  IMAD.MOV.U32 R8, RZ, RZ, RZ ;  /* 0x000000ffff087224 */ /* 0x000fe200078e00ff */
[----:B------:R-:W-:Y:S01]  /*38a0*/  MOV R5, 0x3fd80000 ;  /* 0x3fd8000000057802 */ /* 0x000fe20000000f00 */
[----:B------:R-:W-:-:S03]  /*38b0*/  IMAD.MOV.U32 R4, RZ, RZ, 0x0 ;  /* 0x00000000ff047424 */ /* 0x000fc600078e00ff */
[----:B------:R-:W0:Y:S02]  /*38c0*/  MUFU.RSQ64H R9, R33 ;  /* 0x0000002100097308 */ /* 0x000e240000001c00 */
[----:B0-----:R-:W-:-:S08]  /*38d0*/  DMUL R6, R8, R8 ;  /* 0x0000000808067228 */ /* 0x001fd00000000000 */
[----:B------:R-:W-:-:S08]  /*38e0*/  DFMA R6, R32, -R6, 1 ;  /* 0x3ff000002006742b */ /* 0x000fd00000000806 */
[----:B------:R-:W-:Y:S02]  /*38f0*/  DFMA R4, R6, R4, 0.5 ;  /* 0x3fe000000604742b */ /* 0x000fe40000000004 */
[----:B------:R-:W-:-:S08]  /*3900*/  DMUL R6, R8, R6 ;  /* 0x0000000608067228 */ /* 0x000fd00000000000 */
[----:B------:R-:W-:-:S08]  /*3910*/  DFMA R6, R4, R6, R8 ;  /* 0x000000060406722b */ /* 0x000fd00000000008 */
[----:B------:R-:W-:Y:S02]  /*3920*/  DMUL R4, R32, R6 ;  /* 0x0000000620047228 */ /* 0x000fe40000000000 */
[----:B------:R-:W-:-:S06]  /*3930*/  VIADD R7, R7, 0xfff00000 ;  /* 0xfff0000007077836 */ /* 0x000fcc0000000000 */
[----:B------:R-:W-:-:S08]  /*3940*/  DFMA R8, R4, -R4, R32 ;  /* 0x800000040408722b */ /* 0x000fd00000000020 */
[----:B------:R-:W-:-:S10]  /*3950*/  DFMA R4, R6, R8, R4 ;  /* 0x000000080604722b */ /* 0x000fd40000000004 */
[----:B------:R-:W-:Y:S01]  /*3960*/  VIADD R5, R5, 0xfcb00000 ;  /* 0xfcb0000005057836 */ /* 0x000fe20000000000 */
[----:B------:R-:W-:Y:S06]  /*3970*/  BRA `(.L_x_70) ;  /* 0x0000000000047947 */ /* 0x000fec0003800000 */
.L_x_71:
[----:B------:R-:W-:-:S11]  /*3980*/  DADD R4, R32, R32 ;  /* 0x0000000020047229 */ /* 0x000fd60000000020 */
.L_x_70:
[----:B------:R-:W-:Y:S05]  /*3990*/  BSYNC.RECONVERGENT B0 ;  /* 0x0000000000007941 */ /* 0x000fea0003800200 */
.L_x_68:
[----:B------:R-:W-:Y:S01]  /*39a0*/  IMAD.MOV.U32 R15, RZ, RZ, 0x0 ;  /* 0x00000000ff0f7424 */ /* 0x000fe200078e00ff */
[----:B------:R-:W-:-:S03]  /*39b0*/  MOV R3, R5 ;  /* 0x0000000500037202 */ /* 0x000fc60000000f00 */
[----:B------:R-:W-:Y:S05]  /*39c0*/  RET.REL.NODEC R14 `(_Z11slaveKernelP8ParticleS0_P9ParticleVPdi) ;  /* 0xffffffc40e8c7950 */ /* 0x000fea0003c3ffff */
.L_x_72:
[----:B------:R-:W-:-:S00]  /*39d0*/  BRA `(.L_x_72) ;  /* 0xfffffffc00fc7947 */ /* 0x000fc0000383ffff */
[----:B------:R-:W-:-:S00]  /*39e0*/  NOP ;  /* 0x0000000000007918 */ /* 0x000fc00000000000 */
        /* <DEDUP_REMOVED lines=9> */
.L_x_74:


//--------------------- .nv.shared.reserved.0     --------------------------
	.section	.nv.shared.reserved.0,"aw",@nobits
	.weak		__nv_reservedSMEM_offset_0_alias
	.size		__nv_reservedSMEM_offset_0_alias, 0, 64
	.other		__nv_reservedSMEM_offset_0_alias,@"STO_CUDA_RESERVED_SHARED STV_DEFAULT"
__nv_reservedSMEM_offset_0_alias:
	.zero		0
	.zero		64


//--------------------- .nv.constant0._Z11slaveKernelP8ParticleS0_P9ParticleVPdi --------------------------
	.section	.nv.constant0._Z11slaveKernelP8ParticleS0_P9ParticleVPdi,"a",@progbits
	.sectionflags	@""
	.align	4
.nv.constant0._Z11slaveKernelP8ParticleS0_P9ParticleVPdi:
	.zero		932


//--------------------- SYMBOLS --------------------------

	.type		.nv.reservedSmem.offset0,@object
	.size		.nv.reservedSmem.offset0,0x4
